
	.version 1.4
	.target sm_10, map_f64_to_f32
	// compiled with /home/archit/Soft/cuda/open64/lib//be
	// nvopencc 4.0 built on 2011-05-12

	//-----------------------------------------------------------
	// Compiling /tmp/tmpxft_0000286c_00000000-7_track_ellipse_kernel.cpp3.i (/tmp/ccBI#.f7t7Rl)
	//-----------------------------------------------------------

	//-----------------------------------------------------------
	// Options:
	//-----------------------------------------------------------
	//  Target:ptx, ISA:sm_10, Endian:little, Pointer Size:64
	//  -O3	(Optimization level)
	//  -g0	(Debug level)
	//  -m2	(Report advisories)
	//-----------------------------------------------------------

	.file	1	"<command-line>"
	.file	2	"/tmp/tmpxft_0000286c_00000000-6_track_ellipse_kernel.cudafe2.gpu"
	.file	3	"/usr/lib/gcc/x86_64-linux-gnu/4.4.7/include/stddef.h"
	.file	4	"/home/archit/Soft/cuda/include/crt/device_runtime.h"
	.file	5	"/home/archit/Soft/cuda/include/host_defines.h"
	.file	6	"/home/archit/Soft/cuda/include/builtin_types.h"
	.file	7	"/home/archit/Soft/cuda/include/device_types.h"
	.file	8	"/home/archit/Soft/cuda/include/driver_types.h"
	.file	9	"/home/archit/Soft/cuda/include/surface_types.h"
	.file	10	"/home/archit/Soft/cuda/include/texture_types.h"
	.file	11	"/home/archit/Soft/cuda/include/vector_types.h"
	.file	12	"/home/archit/Soft/cuda/include/device_launch_parameters.h"
	.file	13	"/home/archit/Soft/cuda/include/crt/storage_class.h"
	.file	14	"/usr/include/x86_64-linux-gnu/bits/types.h"
	.file	15	"/usr/include/time.h"
	.file	16	"track_ellipse_kernel.cu"
	.file	17	"/home/archit/Soft/cuda/include/common_functions.h"
	.file	18	"/home/archit/Soft/cuda/include/math_functions.h"
	.file	19	"/home/archit/Soft/cuda/include/math_constants.h"
	.file	20	"/home/archit/Soft/cuda/include/device_functions.h"
	.file	21	"/home/archit/Soft/cuda/include/sm_11_atomic_functions.h"
	.file	22	"/home/archit/Soft/cuda/include/sm_12_atomic_functions.h"
	.file	23	"/home/archit/Soft/cuda/include/sm_13_double_functions.h"
	.file	24	"/home/archit/Soft/cuda/include/sm_20_atomic_functions.h"
	.file	25	"/home/archit/Soft/cuda/include/sm_20_intrinsics.h"
	.file	26	"/home/archit/Soft/cuda/include/surface_functions.h"
	.file	27	"/home/archit/Soft/cuda/include/texture_fetch_functions.h"
	.file	28	"/home/archit/Soft/cuda/include/math_functions_dbl_ptx1.h"


	.entry _Z12IMGVF_kernelPPfS0_PiS1_fffif (
		.param .u64 __cudaparm__Z12IMGVF_kernelPPfS0_PiS1_fffif_IMGVF_array,
		.param .u64 __cudaparm__Z12IMGVF_kernelPPfS0_PiS1_fffif_I_array,
		.param .u64 __cudaparm__Z12IMGVF_kernelPPfS0_PiS1_fffif_m_array,
		.param .u64 __cudaparm__Z12IMGVF_kernelPPfS0_PiS1_fffif_n_array,
		.param .f32 __cudaparm__Z12IMGVF_kernelPPfS0_PiS1_fffif_vx,
		.param .f32 __cudaparm__Z12IMGVF_kernelPPfS0_PiS1_fffif_vy,
		.param .f32 __cudaparm__Z12IMGVF_kernelPPfS0_PiS1_fffif_e,
		.param .s32 __cudaparm__Z12IMGVF_kernelPPfS0_PiS1_fffif_max_iterations,
		.param .f32 __cudaparm__Z12IMGVF_kernelPPfS0_PiS1_fffif_cutoff)
	{
	.reg .u32 %r<133>;
	.reg .u64 %rd<65>;
	.reg .f32 %f<256>;
	.reg .f64 %fd<47>;
	.reg .pred %p<44>;
	.shared .align 4 .b8 __cuda___cuda_local_var_32799_32_non_const_IMGVF52[13284];
	.shared .align 4 .b8 __cuda___cuda_local_var_32806_32_non_const_buffer13336[1280];
	.shared .s32 __cuda_local_var_32833_30_non_const_cell_converged;
	.loc	16	44	0
$LDWbegin__Z12IMGVF_kernelPPfS0_PiS1_fffif:
	.loc	16	60	0
	cvt.s32.u16 	%r1, %ctaid.x;
	cvt.s64.s32 	%rd1, %r1;
	mul.wide.s32 	%rd2, %r1, 8;
	ld.param.u64 	%rd3, [__cudaparm__Z12IMGVF_kernelPPfS0_PiS1_fffif_IMGVF_array];
	add.u64 	%rd4, %rd3, %rd2;
	ld.global.u64 	%rd5, [%rd4+0];
	.loc	16	61	0
	ld.param.u64 	%rd6, [__cudaparm__Z12IMGVF_kernelPPfS0_PiS1_fffif_I_array];
	add.u64 	%rd7, %rd6, %rd2;
	ld.global.u64 	%rd8, [%rd7+0];
	.loc	16	64	0
	mul.wide.s32 	%rd9, %r1, 4;
	ld.param.u64 	%rd10, [__cudaparm__Z12IMGVF_kernelPPfS0_PiS1_fffif_m_array];
	add.u64 	%rd11, %rd10, %rd9;
	ld.global.s32 	%r2, [%rd11+0];
	.loc	16	65	0
	ld.param.u64 	%rd12, [__cudaparm__Z12IMGVF_kernelPPfS0_PiS1_fffif_n_array];
	add.u64 	%rd13, %rd12, %rd9;
	ld.global.s32 	%r3, [%rd13+0];
	mul.lo.s32 	%r4, %r2, %r3;
	add.s32 	%r5, %r4, 319;
	mov.s32 	%r6, -858993459;
	mov.s32 	%r7, 0;
	setp.lt.s32 	%p1, %r5, %r7;
	abs.s32 	%r8, %r5;
	mul.hi.u32 	%r9, %r8, %r6;
	shr.s32 	%r10, %r9, 8;
	@%p1 sub.s32 	%r10, %r7, %r10;
	mov.s32 	%r11, %r10;
	mov.s32 	%r12, 0;
	setp.gt.s32 	%p2, %r11, %r12;
	@!%p2 bra 	$Lt_0_38146;
	mov.s32 	%r13, %r11;
	cvt.s32.u16 	%r14, %tid.x;
	mov.s32 	%r15, %r14;
	mul.lo.s32 	%r16, %r11, 320;
	add.s32 	%r17, %r16, %r14;
	mov.s32 	%r18, 0;
	mov.u64 	%rd14, __cuda___cuda_local_var_32799_32_non_const_IMGVF52;
	mov.s32 	%r19, %r13;
$Lt_0_38658:
 //<loop> Loop body line 65, nesting depth: 1, estimated iterations: unknown
	div.s32 	%r20, %r15, %r3;
	setp.ge.s32 	%p3, %r20, %r2;
	@%p3 bra 	$Lt_0_38914;
	.loc	16	76	0
	mul.lo.s32 	%r21, %r20, %r3;
	rem.s32 	%r22, %r15, %r3;
	add.s32 	%r23, %r21, %r22;
	cvt.s64.s32 	%rd15, %r23;
	mul.wide.s32 	%rd16, %r23, 4;
	add.u64 	%rd17, %rd16, %rd5;
	ld.global.f32 	%f1, [%rd17+0];
	add.u64 	%rd18, %rd16, %rd14;
	st.shared.f32 	[%rd18+0], %f1;
$Lt_0_38914:
	add.s32 	%r18, %r18, 1;
	add.s32 	%r15, %r15, 320;
	setp.ne.s32 	%p4, %r15, %r17;
	@%p4 bra 	$Lt_0_38658;
	mul.lo.s32 	%r24, %r18, 320;
	add.s32 	%r25, %r14, %r24;
	sub.s32 	%r26, %r25, 320;
	div.s32 	%r27, %r26, %r3;
	mov.s32 	%r28, %r27;
$Lt_0_38146:
	mov.u64 	%rd14, __cuda___cuda_local_var_32799_32_non_const_IMGVF52;
	.loc	16	78	0
	bar.sync 	0;
	cvt.u32.u16 	%r29, %tid.x;
	mov.u32 	%r30, 0;
	setp.ne.u32 	%p5, %r29, %r30;
	@%p5 bra 	$Lt_0_39682;
	.loc	16	82	0
	mov.s32 	%r31, 0;
	st.shared.s32 	[__cuda_local_var_32833_30_non_const_cell_converged], %r31;
$Lt_0_39682:
	.loc	16	83	0
	bar.sync 	0;
	.loc	16	96	0
	ld.shared.s32 	%r32, [__cuda_local_var_32833_30_non_const_cell_converged];
	mov.u32 	%r33, 0;
	setp.ne.s32 	%p6, %r32, %r33;
	@%p6 bra 	$Lt_0_52738;
	ld.param.s32 	%r34, [__cudaparm__Z12IMGVF_kernelPPfS0_PiS1_fffif_max_iterations];
	mov.u32 	%r35, 0;
	setp.le.s32 	%p7, %r34, %r35;
	@%p7 bra 	$Lt_0_52738;
	mov.u64 	%rd19, __cuda___cuda_local_var_32806_32_non_const_buffer13336;
	cvt.s32.u16 	%r14, %tid.x;
	rem.s32 	%r36, %r14, %r3;
	mov.s32 	%r37, 320;
	rem.s32 	%r38, %r37, %r3;
	mov.s32 	%r39, 255;
	setp.gt.s32 	%p8, %r14, %r39;
	mov.s32 	%r40, 0;
	setp.eq.s32 	%p9, %r14, %r40;
	sub.s32 	%r41, %r36, %r38;
	cvt.s64.s32 	%rd20, %r14;
	mul.wide.s32 	%rd21, %r14, 4;
	add.u64 	%rd22, %rd19, %rd21;
	mov.s32 	%r42, 0;
$L_0_37122:
	.loc	16	102	0
	mov.s32 	%r43, %r41;
	@!%p2 bra 	$Lt_0_53250;
	mov.s32 	%r44, %r11;
	cvt.rn.f32.s32 	%f2, %r3;
	mov.s32 	%r15, %r14;
	rcp.approx.f32 	%f3, %f2;
	mul.lo.s32 	%r16, %r11, 320;
	sub.s32 	%r45, %r11, 1;
	add.s32 	%r17, %r16, %r14;
	mul.lo.s32 	%r46, %r45, 320;
	add.s32 	%r47, %r46, %r14;
	mov.s32 	%r48, %r28;
	mov.f32 	%f4, 0f00000000;     	// 0
	mov.s32 	%r49, %r44;
$Lt_0_40706:
 //<loop> Loop body line 102, nesting depth: 1, estimated iterations: unknown
	.loc	16	108	0
	mov.s32 	%r50, %r48;
	.loc	16	109	0
	mov.s32 	%r51, %r43;
	.loc	16	113	0
	cvt.rn.f32.s32 	%f5, %r15;
	mul.f32 	%f6, %f3, %f5;
	cvt.rzi.s32.f32 	%r52, %f6;
	mov.s32 	%r48, %r52;
	.loc	16	114	0
	add.s32 	%r53, %r38, %r51;
	.loc	16	108	0
	sub.s32 	%r54, %r53, %r3;
	setp.le.s32 	%p10, %r3, %r53;
	selp.s32 	%r43, %r54, %r53, %p10;
	setp.lt.s32 	%p11, %r52, %r2;
	@!%p11 bra 	$Lt_0_41218;
	.loc	16	128	0
	mul.lo.s32 	%r55, %r52, %r3;
	add.s32 	%r56, %r55, %r43;
	cvt.s64.s32 	%rd23, %r56;
	mul.wide.s32 	%rd24, %r56, 4;
	add.u64 	%rd25, %rd24, %rd14;
	ld.shared.f32 	%f7, [%rd25+0];
	.loc	16	129	0
	mov.s32 	%r57, 0;
	setp.ne.s32 	%p12, %r52, %r57;
	sub.s32 	%r58, %r52, 1;
	mov.s32 	%r59, 0;
	selp.s32 	%r60, %r58, %r59, %p12;
	mul.lo.s32 	%r61, %r60, %r3;
	add.s32 	%r62, %r61, %r43;
	cvt.s64.s32 	%rd26, %r62;
	mul.wide.s32 	%rd27, %r62, 4;
	add.u64 	%rd28, %rd14, %rd27;
	ld.shared.f32 	%f8, [%rd28+0];
	sub.f32 	%f9, %f8, %f7;
	.loc	16	130	0
	sub.s32 	%r63, %r2, 1;
	add.s32 	%r64, %r52, 1;
	setp.eq.s32 	%p13, %r63, %r52;
	selp.s32 	%r65, %r63, %r64, %p13;
	mul.lo.s32 	%r66, %r65, %r3;
	add.s32 	%r67, %r66, %r43;
	cvt.s64.s32 	%rd29, %r67;
	mul.wide.s32 	%rd30, %r67, 4;
	add.u64 	%rd31, %rd14, %rd30;
	ld.shared.f32 	%f10, [%rd31+0];
	sub.f32 	%f11, %f10, %f7;
	.loc	16	131	0
	mov.s32 	%r68, 0;
	setp.ne.s32 	%p14, %r43, %r68;
	sub.s32 	%r69, %r43, 1;
	mov.s32 	%r70, 0;
	selp.s32 	%r71, %r69, %r70, %p14;
	add.s32 	%r72, %r71, %r55;
	cvt.s64.s32 	%rd32, %r72;
	mul.wide.s32 	%rd33, %r72, 4;
	add.u64 	%rd34, %rd14, %rd33;
	ld.shared.f32 	%f12, [%rd34+0];
	sub.f32 	%f13, %f12, %f7;
	.loc	16	132	0
	sub.s32 	%r73, %r3, 1;
	add.s32 	%r74, %r43, 1;
	setp.eq.s32 	%p15, %r73, %r43;
	selp.s32 	%r75, %r73, %r74, %p15;
	add.s32 	%r76, %r75, %r55;
	cvt.s64.s32 	%rd35, %r76;
	mul.wide.s32 	%rd36, %r76, 4;
	add.u64 	%rd37, %rd14, %rd36;
	ld.shared.f32 	%f14, [%rd37+0];
	sub.f32 	%f15, %f14, %f7;
	.loc	16	133	0
	add.s32 	%r77, %r61, %r75;
	cvt.s64.s32 	%rd38, %r77;
	mul.wide.s32 	%rd39, %r77, 4;
	add.u64 	%rd40, %rd14, %rd39;
	ld.shared.f32 	%f16, [%rd40+0];
	sub.f32 	%f17, %f16, %f7;
	.loc	16	134	0
	add.s32 	%r78, %r75, %r66;
	cvt.s64.s32 	%rd41, %r78;
	mul.wide.s32 	%rd42, %r78, 4;
	add.u64 	%rd43, %rd14, %rd42;
	ld.shared.f32 	%f18, [%rd43+0];
	sub.f32 	%f19, %f18, %f7;
	.loc	16	135	0
	add.s32 	%r79, %r71, %r61;
	cvt.s64.s32 	%rd44, %r79;
	mul.wide.s32 	%rd45, %r79, 4;
	add.u64 	%rd46, %rd14, %rd45;
	ld.shared.f32 	%f20, [%rd46+0];
	sub.f32 	%f21, %f20, %f7;
	.loc	16	136	0
	add.s32 	%r80, %r71, %r66;
	cvt.s64.s32 	%rd47, %r80;
	mul.wide.s32 	%rd48, %r80, 4;
	add.u64 	%rd49, %rd14, %rd48;
	ld.shared.f32 	%f22, [%rd49+0];
	sub.f32 	%f23, %f22, %f7;
	.loc	18	1323	0
	ld.param.f32 	%f24, [__cudaparm__Z12IMGVF_kernelPPfS0_PiS1_fffif_vy];
	mul.f32 	%f25, %f9, %f24;
	ld.param.f32 	%f26, [__cudaparm__Z12IMGVF_kernelPPfS0_PiS1_fffif_e];
	cvt.f64.f32 	%fd1, %f26;
	rcp.rn.f64 	%fd2, %fd1;
	cvt.rn.f32.f64 	%f27, %fd2;
	mul.f32 	%f28, %f25, %f27;
	abs.f32 	%f29, %f28;
	mov.f32 	%f30, 0f3f800000;    	// 1
	setp.gt.f32 	%p16, %f29, %f30;
	rcp.approx.f32 	%f31, %f29;
	selp.f32 	%f32, %f31, %f29, %p16;
	mul.f32 	%f33, %f32, %f32;
	mov.f32 	%f34, 0fc0d21907;    	// -6.56556
	mov.f32 	%f35, 0fc0b59883;    	// -5.67487
	mov.f32 	%f36, 0fbf52c7ea;    	// -0.823363
	mad.f32 	%f37, %f36, %f33, %f35;
	mad.f32 	%f38, %f33, %f37, %f34;
	mul.f32 	%f39, %f33, %f38;
	mul.f32 	%f40, %f32, %f39;
	.loc	18	1327	0
	mov.f32 	%f41, 0f419d92c8;    	// 19.6967
	mov.f32 	%f42, 0f41e6bd60;    	// 28.8425
	mov.f32 	%f43, 0f41355dc0;    	// 11.3354
	add.f32 	%f44, %f33, %f43;
	mad.f32 	%f45, %f33, %f44, %f42;
	mad.f32 	%f46, %f33, %f45, %f41;
	rcp.approx.f32 	%f47, %f46;
	.loc	18	2033	0
	mad.f32 	%f48, %f40, %f47, %f32;
	mov.f32 	%f49, 0f3fc90fdb;    	// 1.5708
	sub.f32 	%f50, %f49, %f48;
	selp.f32 	%f51, %f50, %f48, %p16;
	mov.f32 	%f52, 0f7f800000;    	// ((1.0F)/(0.0F))
	setp.le.f32 	%p17, %f29, %f52;
	@!%p17 bra 	$Lt_0_41474;
	.loc	18	2039	0
	mov.b32 	%r81, %f51;
	neg.f32 	%f53, %f28;
	mov.b32 	%r82, %f53;
	and.b32 	%r83, %r82, -2147483648;
	or.b32 	%r84, %r81, %r83;
	mov.b32 	%f51, %r84;
$Lt_0_41474:
	.loc	16	32	0
	mov.f64 	%fd3, 0d3fe0000000000000;	// 0.5
	cvt.f64.f32 	%fd4, %f51;
	mov.f64 	%fd5, 0d3fd45f318e7adaf5;	// 0.31831
	mad.rn.f64 	%fd6, %fd4, %fd5, %fd3;
	cvt.rn.f32.f64 	%f54, %fd6;
	.loc	18	1323	0
	ld.param.f32 	%f24, [__cudaparm__Z12IMGVF_kernelPPfS0_PiS1_fffif_vy];
	mul.f32 	%f55, %f11, %f24;
	mul.f32 	%f56, %f55, %f27;
	abs.f32 	%f57, %f56;
	mov.f32 	%f58, 0f3f800000;    	// 1
	setp.gt.f32 	%p18, %f57, %f58;
	rcp.approx.f32 	%f59, %f57;
	selp.f32 	%f60, %f59, %f57, %p18;
	mul.f32 	%f61, %f60, %f60;
	mov.f32 	%f62, 0fc0d21907;    	// -6.56556
	mov.f32 	%f63, 0fc0b59883;    	// -5.67487
	mov.f32 	%f64, 0fbf52c7ea;    	// -0.823363
	mad.f32 	%f65, %f64, %f61, %f63;
	mad.f32 	%f66, %f61, %f65, %f62;
	mul.f32 	%f67, %f61, %f66;
	mul.f32 	%f40, %f60, %f67;
	.loc	18	1327	0
	mov.f32 	%f68, 0f419d92c8;    	// 19.6967
	mov.f32 	%f69, 0f41e6bd60;    	// 28.8425
	mov.f32 	%f70, 0f41355dc0;    	// 11.3354
	add.f32 	%f71, %f61, %f70;
	mad.f32 	%f72, %f61, %f71, %f69;
	mad.f32 	%f73, %f61, %f72, %f68;
	rcp.approx.f32 	%f47, %f73;
	.loc	18	2033	0
	mad.f32 	%f74, %f40, %f47, %f60;
	mov.f32 	%f75, 0f3fc90fdb;    	// 1.5708
	sub.f32 	%f76, %f75, %f74;
	selp.f32 	%f51, %f76, %f74, %p18;
	mov.f32 	%f77, 0f7f800000;    	// ((1.0F)/(0.0F))
	setp.le.f32 	%p19, %f57, %f77;
	@!%p19 bra 	$Lt_0_41986;
	.loc	18	2039	0
	mov.b32 	%r85, %f51;
	mov.b32 	%r86, %f56;
	and.b32 	%r87, %r86, -2147483648;
	or.b32 	%r88, %r85, %r87;
	mov.b32 	%f51, %r88;
$Lt_0_41986:
	.loc	16	32	0
	mov.f64 	%fd7, 0d3fe0000000000000;	// 0.5
	cvt.f64.f32 	%fd8, %f51;
	mov.f64 	%fd9, 0d3fd45f318e7adaf5;	// 0.31831
	mad.rn.f64 	%fd10, %fd8, %fd9, %fd7;
	cvt.rn.f32.f64 	%f78, %fd10;
	.loc	18	1323	0
	ld.param.f32 	%f79, [__cudaparm__Z12IMGVF_kernelPPfS0_PiS1_fffif_vx];
	mul.f32 	%f80, %f13, %f79;
	mul.f32 	%f81, %f80, %f27;
	abs.f32 	%f82, %f81;
	mov.f32 	%f83, 0f3f800000;    	// 1
	setp.gt.f32 	%p20, %f82, %f83;
	rcp.approx.f32 	%f84, %f82;
	selp.f32 	%f85, %f84, %f82, %p20;
	mul.f32 	%f86, %f85, %f85;
	mov.f32 	%f87, 0fc0d21907;    	// -6.56556
	mov.f32 	%f88, 0fc0b59883;    	// -5.67487
	mov.f32 	%f89, 0fbf52c7ea;    	// -0.823363
	mad.f32 	%f90, %f89, %f86, %f88;
	mad.f32 	%f91, %f86, %f90, %f87;
	mul.f32 	%f92, %f86, %f91;
	mul.f32 	%f40, %f85, %f92;
	.loc	18	1327	0
	mov.f32 	%f93, 0f419d92c8;    	// 19.6967
	mov.f32 	%f94, 0f41e6bd60;    	// 28.8425
	mov.f32 	%f95, 0f41355dc0;    	// 11.3354
	add.f32 	%f96, %f86, %f95;
	mad.f32 	%f97, %f86, %f96, %f94;
	mad.f32 	%f98, %f86, %f97, %f93;
	rcp.approx.f32 	%f47, %f98;
	.loc	18	2033	0
	mad.f32 	%f99, %f40, %f47, %f85;
	mov.f32 	%f100, 0f3fc90fdb;   	// 1.5708
	sub.f32 	%f101, %f100, %f99;
	selp.f32 	%f51, %f101, %f99, %p20;
	mov.f32 	%f102, 0f7f800000;   	// ((1.0F)/(0.0F))
	setp.le.f32 	%p21, %f82, %f102;
	@!%p21 bra 	$Lt_0_42498;
	.loc	18	2039	0
	mov.b32 	%r89, %f51;
	neg.f32 	%f103, %f81;
	mov.b32 	%r90, %f103;
	and.b32 	%r91, %r90, -2147483648;
	or.b32 	%r92, %r89, %r91;
	mov.b32 	%f51, %r92;
$Lt_0_42498:
	.loc	16	32	0
	mov.f64 	%fd11, 0d3fe0000000000000;	// 0.5
	cvt.f64.f32 	%fd12, %f51;
	mov.f64 	%fd13, 0d3fd45f318e7adaf5;	// 0.31831
	mad.rn.f64 	%fd14, %fd12, %fd13, %fd11;
	cvt.rn.f32.f64 	%f104, %fd14;
	.loc	18	1323	0
	ld.param.f32 	%f79, [__cudaparm__Z12IMGVF_kernelPPfS0_PiS1_fffif_vx];
	mul.f32 	%f105, %f15, %f79;
	mul.f32 	%f106, %f105, %f27;
	abs.f32 	%f107, %f106;
	mov.f32 	%f108, 0f3f800000;   	// 1
	setp.gt.f32 	%p22, %f107, %f108;
	rcp.approx.f32 	%f109, %f107;
	selp.f32 	%f110, %f109, %f107, %p22;
	mul.f32 	%f111, %f110, %f110;
	mov.f32 	%f112, 0fc0d21907;   	// -6.56556
	mov.f32 	%f113, 0fc0b59883;   	// -5.67487
	mov.f32 	%f114, 0fbf52c7ea;   	// -0.823363
	mad.f32 	%f115, %f114, %f111, %f113;
	mad.f32 	%f116, %f111, %f115, %f112;
	mul.f32 	%f117, %f111, %f116;
	mul.f32 	%f40, %f110, %f117;
	.loc	18	1327	0
	mov.f32 	%f118, 0f419d92c8;   	// 19.6967
	mov.f32 	%f119, 0f41e6bd60;   	// 28.8425
	mov.f32 	%f120, 0f41355dc0;   	// 11.3354
	add.f32 	%f121, %f111, %f120;
	mad.f32 	%f122, %f111, %f121, %f119;
	mad.f32 	%f123, %f111, %f122, %f118;
	rcp.approx.f32 	%f47, %f123;
	.loc	18	2033	0
	mad.f32 	%f124, %f40, %f47, %f110;
	mov.f32 	%f125, 0f3fc90fdb;   	// 1.5708
	sub.f32 	%f126, %f125, %f124;
	selp.f32 	%f51, %f126, %f124, %p22;
	mov.f32 	%f127, 0f7f800000;   	// ((1.0F)/(0.0F))
	setp.le.f32 	%p23, %f107, %f127;
	@!%p23 bra 	$Lt_0_43010;
	.loc	18	2039	0
	mov.b32 	%r93, %f51;
	mov.b32 	%r94, %f106;
	and.b32 	%r95, %r94, -2147483648;
	or.b32 	%r96, %r93, %r95;
	mov.b32 	%f51, %r96;
$Lt_0_43010:
	.loc	16	32	0
	mov.f64 	%fd15, 0d3fe0000000000000;	// 0.5
	cvt.f64.f32 	%fd16, %f51;
	mov.f64 	%fd17, 0d3fd45f318e7adaf5;	// 0.31831
	mad.rn.f64 	%fd18, %fd16, %fd17, %fd15;
	cvt.rn.f32.f64 	%f128, %fd18;
	.loc	18	1323	0
	ld.param.f32 	%f79, [__cudaparm__Z12IMGVF_kernelPPfS0_PiS1_fffif_vx];
	ld.param.f32 	%f24, [__cudaparm__Z12IMGVF_kernelPPfS0_PiS1_fffif_vy];
	sub.f32 	%f129, %f79, %f24;
	mul.f32 	%f130, %f129, %f17;
	mul.f32 	%f131, %f130, %f27;
	abs.f32 	%f132, %f131;
	mov.f32 	%f133, 0f3f800000;   	// 1
	setp.gt.f32 	%p24, %f132, %f133;
	rcp.approx.f32 	%f134, %f132;
	selp.f32 	%f135, %f134, %f132, %p24;
	mul.f32 	%f136, %f135, %f135;
	mov.f32 	%f137, 0fc0d21907;   	// -6.56556
	mov.f32 	%f138, 0fc0b59883;   	// -5.67487
	mov.f32 	%f139, 0fbf52c7ea;   	// -0.823363
	mad.f32 	%f140, %f139, %f136, %f138;
	mad.f32 	%f141, %f136, %f140, %f137;
	mul.f32 	%f142, %f136, %f141;
	mul.f32 	%f40, %f135, %f142;
	.loc	18	1327	0
	mov.f32 	%f143, 0f419d92c8;   	// 19.6967
	mov.f32 	%f144, 0f41e6bd60;   	// 28.8425
	mov.f32 	%f145, 0f41355dc0;   	// 11.3354
	add.f32 	%f146, %f136, %f145;
	mad.f32 	%f147, %f136, %f146, %f144;
	mad.f32 	%f148, %f136, %f147, %f143;
	rcp.approx.f32 	%f47, %f148;
	.loc	18	2033	0
	mad.f32 	%f149, %f40, %f47, %f135;
	mov.f32 	%f150, 0f3fc90fdb;   	// 1.5708
	sub.f32 	%f151, %f150, %f149;
	selp.f32 	%f51, %f151, %f149, %p24;
	mov.f32 	%f152, 0f7f800000;   	// ((1.0F)/(0.0F))
	setp.le.f32 	%p25, %f132, %f152;
	@!%p25 bra 	$Lt_0_43522;
	.loc	18	2039	0
	mov.b32 	%r97, %f51;
	mov.b32 	%r98, %f131;
	and.b32 	%r99, %r98, -2147483648;
	or.b32 	%r100, %r97, %r99;
	mov.b32 	%f51, %r100;
$Lt_0_43522:
	.loc	16	32	0
	mov.f64 	%fd19, 0d3fe0000000000000;	// 0.5
	cvt.f64.f32 	%fd20, %f51;
	mov.f64 	%fd21, 0d3fd45f318e7adaf5;	// 0.31831
	mad.rn.f64 	%fd22, %fd20, %fd21, %fd19;
	cvt.rn.f32.f64 	%f153, %fd22;
	.loc	18	1323	0
	ld.param.f32 	%f79, [__cudaparm__Z12IMGVF_kernelPPfS0_PiS1_fffif_vx];
	ld.param.f32 	%f24, [__cudaparm__Z12IMGVF_kernelPPfS0_PiS1_fffif_vy];
	add.f32 	%f154, %f79, %f24;
	mul.f32 	%f155, %f154, %f19;
	mul.f32 	%f156, %f155, %f27;
	abs.f32 	%f157, %f156;
	mov.f32 	%f158, 0f3f800000;   	// 1
	setp.gt.f32 	%p26, %f157, %f158;
	rcp.approx.f32 	%f159, %f157;
	selp.f32 	%f160, %f159, %f157, %p26;
	mul.f32 	%f161, %f160, %f160;
	mov.f32 	%f162, 0fc0d21907;   	// -6.56556
	mov.f32 	%f163, 0fc0b59883;   	// -5.67487
	mov.f32 	%f164, 0fbf52c7ea;   	// -0.823363
	mad.f32 	%f165, %f164, %f161, %f163;
	mad.f32 	%f166, %f161, %f165, %f162;
	mul.f32 	%f167, %f161, %f166;
	mul.f32 	%f40, %f160, %f167;
	.loc	18	1327	0
	mov.f32 	%f168, 0f419d92c8;   	// 19.6967
	mov.f32 	%f169, 0f41e6bd60;   	// 28.8425
	mov.f32 	%f170, 0f41355dc0;   	// 11.3354
	add.f32 	%f171, %f161, %f170;
	mad.f32 	%f172, %f161, %f171, %f169;
	mad.f32 	%f173, %f161, %f172, %f168;
	rcp.approx.f32 	%f47, %f173;
	.loc	18	2033	0
	mad.f32 	%f174, %f40, %f47, %f160;
	mov.f32 	%f175, 0f3fc90fdb;   	// 1.5708
	sub.f32 	%f176, %f175, %f174;
	selp.f32 	%f51, %f176, %f174, %p26;
	mov.f32 	%f177, 0f7f800000;   	// ((1.0F)/(0.0F))
	setp.le.f32 	%p27, %f157, %f177;
	@!%p27 bra 	$Lt_0_44034;
	.loc	18	2039	0
	mov.b32 	%r101, %f51;
	mov.b32 	%r102, %f156;
	and.b32 	%r103, %r102, -2147483648;
	or.b32 	%r104, %r101, %r103;
	mov.b32 	%f51, %r104;
$Lt_0_44034:
	.loc	16	32	0
	mov.f64 	%fd23, 0d3fe0000000000000;	// 0.5
	cvt.f64.f32 	%fd24, %f51;
	mov.f64 	%fd25, 0d3fd45f318e7adaf5;	// 0.31831
	mad.rn.f64 	%fd26, %fd24, %fd25, %fd23;
	cvt.rn.f32.f64 	%f178, %fd26;
	.loc	18	1323	0
	mul.f32 	%f179, %f154, %f21;
	mul.f32 	%f180, %f179, %f27;
	abs.f32 	%f181, %f180;
	mov.f32 	%f182, 0f3f800000;   	// 1
	setp.gt.f32 	%p28, %f181, %f182;
	rcp.approx.f32 	%f183, %f181;
	selp.f32 	%f184, %f183, %f181, %p28;
	mul.f32 	%f185, %f184, %f184;
	mov.f32 	%f186, 0fc0d21907;   	// -6.56556
	mov.f32 	%f187, 0fc0b59883;   	// -5.67487
	mov.f32 	%f188, 0fbf52c7ea;   	// -0.823363
	mad.f32 	%f189, %f188, %f185, %f187;
	mad.f32 	%f190, %f185, %f189, %f186;
	mul.f32 	%f191, %f185, %f190;
	mul.f32 	%f40, %f184, %f191;
	.loc	18	1327	0
	mov.f32 	%f192, 0f419d92c8;   	// 19.6967
	mov.f32 	%f193, 0f41e6bd60;   	// 28.8425
	mov.f32 	%f194, 0f41355dc0;   	// 11.3354
	add.f32 	%f195, %f185, %f194;
	mad.f32 	%f196, %f185, %f195, %f193;
	mad.f32 	%f197, %f185, %f196, %f192;
	rcp.approx.f32 	%f47, %f197;
	.loc	18	2033	0
	mad.f32 	%f198, %f40, %f47, %f184;
	mov.f32 	%f199, 0f3fc90fdb;   	// 1.5708
	sub.f32 	%f200, %f199, %f198;
	selp.f32 	%f51, %f200, %f198, %p28;
	mov.f32 	%f201, 0f7f800000;   	// ((1.0F)/(0.0F))
	setp.le.f32 	%p29, %f181, %f201;
	@!%p29 bra 	$Lt_0_44546;
	.loc	18	2039	0
	mov.b32 	%r105, %f51;
	neg.f32 	%f202, %f180;
	mov.b32 	%r106, %f202;
	and.b32 	%r107, %r106, -2147483648;
	or.b32 	%r108, %r105, %r107;
	mov.b32 	%f51, %r108;
$Lt_0_44546:
	.loc	16	32	0
	mov.f64 	%fd27, 0d3fe0000000000000;	// 0.5
	cvt.f64.f32 	%fd28, %f51;
	mov.f64 	%fd29, 0d3fd45f318e7adaf5;	// 0.31831
	mad.rn.f64 	%fd30, %fd28, %fd29, %fd27;
	cvt.rn.f32.f64 	%f203, %fd30;
	.loc	18	1323	0
	ld.param.f32 	%f24, [__cudaparm__Z12IMGVF_kernelPPfS0_PiS1_fffif_vy];
	ld.param.f32 	%f79, [__cudaparm__Z12IMGVF_kernelPPfS0_PiS1_fffif_vx];
	sub.f32 	%f204, %f24, %f79;
	mul.f32 	%f205, %f204, %f23;
	mul.f32 	%f206, %f205, %f27;
	abs.f32 	%f207, %f206;
	mov.f32 	%f208, 0f3f800000;   	// 1
	setp.gt.f32 	%p30, %f207, %f208;
	rcp.approx.f32 	%f209, %f207;
	selp.f32 	%f210, %f209, %f207, %p30;
	mul.f32 	%f211, %f210, %f210;
	mov.f32 	%f212, 0fc0d21907;   	// -6.56556
	mov.f32 	%f213, 0fc0b59883;   	// -5.67487
	mov.f32 	%f214, 0fbf52c7ea;   	// -0.823363
	mad.f32 	%f215, %f214, %f211, %f213;
	mad.f32 	%f216, %f211, %f215, %f212;
	mul.f32 	%f217, %f211, %f216;
	mul.f32 	%f40, %f210, %f217;
	.loc	18	1327	0
	mov.f32 	%f218, 0f419d92c8;   	// 19.6967
	mov.f32 	%f219, 0f41e6bd60;   	// 28.8425
	mov.f32 	%f220, 0f41355dc0;   	// 11.3354
	add.f32 	%f221, %f211, %f220;
	mad.f32 	%f222, %f211, %f221, %f219;
	mad.f32 	%f223, %f211, %f222, %f218;
	rcp.approx.f32 	%f47, %f223;
	.loc	18	2033	0
	mad.f32 	%f224, %f40, %f47, %f210;
	mov.f32 	%f225, 0f3fc90fdb;   	// 1.5708
	sub.f32 	%f226, %f225, %f224;
	selp.f32 	%f51, %f226, %f224, %p30;
	mov.f32 	%f227, 0f7f800000;   	// ((1.0F)/(0.0F))
	setp.le.f32 	%p31, %f207, %f227;
	@!%p31 bra 	$Lt_0_45058;
	.loc	18	2039	0
	mov.b32 	%r109, %f51;
	mov.b32 	%r110, %f206;
	and.b32 	%r111, %r110, -2147483648;
	or.b32 	%r112, %r109, %r111;
	mov.b32 	%f51, %r112;
$Lt_0_45058:
	.loc	16	154	0
	add.u64 	%rd50, %rd24, %rd8;
	ld.global.f32 	%f228, [%rd50+0];
	.loc	16	155	0
	mul.f32 	%f229, %f78, %f11;
	mov.f64 	%fd31, 0d3fe0000000000000;	// 0.5
	cvt.f64.f32 	%fd32, %f51;
	mov.f64 	%fd33, 0d3fd45f318e7adaf5;	// 0.31831
	mad.rn.f64 	%fd34, %fd32, %fd33, %fd31;
	mad.f32 	%f230, %f9, %f54, %f229;
	cvt.rn.f32.f64 	%f231, %fd34;
	mad.f32 	%f232, %f13, %f104, %f230;
	mad.f32 	%f233, %f15, %f128, %f232;
	mad.f32 	%f234, %f17, %f153, %f233;
	mad.f32 	%f235, %f19, %f178, %f234;
	mad.f32 	%f236, %f21, %f203, %f235;
	.loc	16	128	0
	ld.shared.f32 	%f7, [%rd25+0];
	.loc	16	155	0
	cvt.f64.f32 	%fd35, %f7;
	mad.f32 	%f237, %f23, %f231, %f236;
	cvt.f64.f32 	%fd36, %f237;
	mov.f64 	%fd37, 0d3fb999999999999a;	// 0.1
	mad.rn.f64 	%fd38, %fd36, %fd37, %fd35;
	cvt.rn.f32.f64 	%f238, %fd38;
	cvt.f64.f32 	%fd39, %f238;
	sub.f32 	%f239, %f238, %f228;
	cvt.f64.f32 	%fd40, %f239;
	cvt.f64.f32 	%fd41, %f228;
	mov.f64 	%fd42, 0d3fc999999999999a;	// 0.2
	mul.f64 	%fd43, %fd41, %fd42;
	mul.f64 	%fd44, %fd40, %fd43;
	sub.f64 	%fd45, %fd39, %fd44;
	cvt.rn.f32.f64 	%f240, %fd45;
	bra.uni 	$Lt_0_40962;
$Lt_0_41218:
	mov.f32 	%f7, 0f00000000;     	// 0
	mov.f32 	%f240, 0f00000000;   	// 0
$Lt_0_40962:
	setp.le.s32 	%p32, %r15, %r14;
	@%p32 bra 	$Lt_0_46082;
	setp.le.s32 	%p33, %r2, %r50;
	@%p33 bra 	$Lt_0_46082;
	.loc	16	161	0
	ld.shared.f32 	%f241, [%rd22+0];
	mul.lo.s32 	%r113, %r3, %r50;
	add.s32 	%r114, %r51, %r113;
	cvt.s64.s32 	%rd51, %r114;
	mul.wide.s32 	%rd52, %r114, 4;
	add.u64 	%rd53, %rd14, %rd52;
	st.shared.f32 	[%rd53+0], %f241;
$Lt_0_46082:
$Lt_0_45570:
	setp.ge.s32 	%p34, %r15, %r47;
	@%p34 bra 	$Lt_0_46850;
	.loc	16	165	0
	st.shared.f32 	[%rd22+0], %f240;
	bra.uni 	$Lt_0_47106;
$Lt_0_46850:
	@!%p11 bra 	$Lt_0_47106;
	.loc	16	169	0
	mul.lo.s32 	%r115, %r52, %r3;
	add.s32 	%r116, %r43, %r115;
	cvt.s64.s32 	%rd54, %r116;
	mul.wide.s32 	%rd55, %r116, 4;
	add.u64 	%rd56, %rd14, %rd55;
	st.shared.f32 	[%rd56+0], %f240;
$Lt_0_47106:
$Lt_0_46594:
	.loc	16	173	0
	sub.f32 	%f242, %f240, %f7;
	abs.f32 	%f243, %f242;
	add.f32 	%f4, %f4, %f243;
	.loc	16	178	0
	bar.sync 	0;
	add.s32 	%r15, %r15, 320;
	setp.ne.s32 	%p35, %r15, %r17;
	@%p35 bra 	$Lt_0_40706;
	mov.s32 	%r28, %r48;
	bra.uni 	$Lt_0_40194;
$Lt_0_53250:
	mov.f32 	%f4, 0f00000000;     	// 0
$Lt_0_40194:
	.loc	16	183	0
	st.shared.f32 	[%rd22+0], %f4;
	.loc	16	184	0
	bar.sync 	0;
	@!%p8 bra 	$Lt_0_47874;
	.loc	16	188	0
	ld.shared.f32 	%f244, [%rd22+-1024];
	ld.shared.f32 	%f245, [%rd22+0];
	add.f32 	%f246, %f244, %f245;
	st.shared.f32 	[%rd22+-1024], %f246;
$Lt_0_47874:
	.loc	16	190	0
	bar.sync 	0;
	mov.s32 	%r117, 128;
$Lt_0_48898:
 //<loop> Loop body line 190, nesting depth: 1, estimated iterations: unknown
	setp.le.s32 	%p36, %r117, %r14;
	@%p36 bra 	$Lt_0_49154;
	.loc	16	196	0
	ld.shared.f32 	%f247, [%rd22+0];
	add.s32 	%r118, %r117, %r14;
	cvt.s64.s32 	%rd57, %r118;
	mul.wide.s32 	%rd58, %r118, 4;
	add.u64 	%rd59, %rd19, %rd58;
	ld.shared.f32 	%f248, [%rd59+0];
	add.f32 	%f249, %f247, %f248;
	st.shared.f32 	[%rd22+0], %f249;
$Lt_0_49154:
	.loc	16	198	0
	bar.sync 	0;
	.loc	16	194	0
	shr.s32 	%r119, %r117, 31;
	mov.s32 	%r120, 1;
	and.b32 	%r121, %r119, %r120;
	add.s32 	%r122, %r121, %r117;
	shr.s32 	%r117, %r122, 1;
	mov.u32 	%r123, 0;
	setp.gt.s32 	%p37, %r117, %r123;
	@%p37 bra 	$Lt_0_48898;
	@!%p9 bra 	$Lt_0_50434;
	.loc	16	203	0
	ld.param.f32 	%f250, [__cudaparm__Z12IMGVF_kernelPPfS0_PiS1_fffif_cutoff];
	ld.shared.f32 	%f251, [%rd22+0];
	cvt.rn.f32.s32 	%f252, %r4;
	div.full.f32 	%f253, %f251, %f252;
	setp.gt.f32 	%p38, %f250, %f253;
	@!%p38 bra 	$Lt_0_50434;
	.loc	16	206	0
	mov.s32 	%r124, 1;
	st.shared.s32 	[__cuda_local_var_32833_30_non_const_cell_converged], %r124;
$Lt_0_50434:
$Lt_0_49922:
	.loc	16	212	0
	bar.sync 	0;
	.loc	16	215	0
	add.s32 	%r42, %r42, 1;
	.loc	16	96	0
	ld.shared.s32 	%r125, [__cuda_local_var_32833_30_non_const_cell_converged];
	mov.u32 	%r126, 0;
	setp.ne.s32 	%p39, %r125, %r126;
	@%p39 bra 	$Lt_0_52738;
	setp.gt.s32 	%p40, %r34, %r42;
	@%p40 bra 	$L_0_37122;
$Lt_0_52738:
$L_0_37378:
	.loc	16	215	0
	@!%p2 bra 	$Lt_0_50946;
	mov.s32 	%r127, %r11;
	cvt.s32.u16 	%r14, %tid.x;
	mov.s32 	%r15, %r14;
	mul.lo.s32 	%r16, %r11, 320;
	add.s32 	%r17, %r16, %r14;
	mov.s32 	%r128, %r127;
$Lt_0_51458:
 //<loop> Loop body line 215, nesting depth: 1, estimated iterations: unknown
	div.s32 	%r20, %r15, %r3;
	setp.ge.s32 	%p41, %r20, %r2;
	@%p41 bra 	$Lt_0_51714;
	.loc	16	223	0
	mul.lo.s32 	%r129, %r20, %r3;
	rem.s32 	%r130, %r15, %r3;
	add.s32 	%r131, %r129, %r130;
	cvt.s64.s32 	%rd60, %r131;
	mul.wide.s32 	%rd61, %r131, 4;
	add.u64 	%rd62, %rd61, %rd14;
	ld.shared.f32 	%f254, [%rd62+0];
	add.u64 	%rd63, %rd61, %rd5;
	st.global.f32 	[%rd63+0], %f254;
$Lt_0_51714:
	add.s32 	%r15, %r15, 320;
	setp.ne.s32 	%p42, %r15, %r17;
	@%p42 bra 	$Lt_0_51458;
$Lt_0_50946:
	.loc	16	225	0
	exit;
$LDWend__Z12IMGVF_kernelPPfS0_PiS1_fffif:
	} // _Z12IMGVF_kernelPPfS0_PiS1_fffif



// ===== COMPILED SASS (sm_100) =====

	.target	sm_100

	.elftype	@"ET_EXEC"


//--------------------- .note.nv.tkinfo           --------------------------
	.section	.note.nv.tkinfo,"",@"SHT_NOTE"
	.sectionflags	@"SHF_NOTE_NV_TKINFO"
	.tkinfo
        /*0018*/ 	.word	0x00000002
        /*0030*/ 	.string	""
        /*0030*/ 	.string	"ptxas"
        /*0030*/ 	.string	"Cuda compilation tools, release 13.0, V13.0.88"
        /*0030*/ 	.string	"Build cuda_13.0.r13.0/compiler.36424714_0"
        /*0030*/ 	.string	"-arch sm_100 "



//--------------------- .note.nv.cuinfo           --------------------------
	.section	.note.nv.cuinfo,"",@"SHT_NOTE"
	.sectionflags	@"SHF_NOTE_NV_CUINFO"
        /*0018*/ 	.short	0x0002
        /*001a*/ 	.short	0x000a
        /*001c*/ 	.short	0x0082
	.zero		2


//--------------------- .nv.info                  --------------------------
	.section	.nv.info,"",@"SHT_CUDA_INFO"
	.align	4


	//----- nvinfo : EIATTR_REGCOUNT
	.align		4
        /*0000*/ 	.byte	0x04, 0x2f
        /*0002*/ 	.short	(.L_1 - .L_0)
	.align		4
.L_0:
        /*0004*/ 	.word	index@(_Z12IMGVF_kernelPPfS0_PiS1_fffif)
        /*0008*/ 	.word	0x0000002c


	//----- nvinfo : EIATTR_FRAME_SIZE
	.align		4
.L_1:
        /*000c*/ 	.byte	0x04, 0x11
        /*000e*/ 	.short	(.L_3 - .L_2)
	.align		4
.L_2:
        /*0010*/ 	.word	index@($__internal_1_$__cuda_sm20_rcp_f64_v3)
        /*0014*/ 	.word	0x00000000


	//----- nvinfo : EIATTR_FRAME_SIZE
	.align		4
.L_3:
        /*0018*/ 	.byte	0x04, 0x11
        /*001a*/ 	.short	(.L_5 - .L_4)
	.align		4
.L_4:
        /*001c*/ 	.word	index@($__internal_0_$__cuda_sm20_dblrcp_rn_slowpath_v3)
        /*0020*/ 	.word	0x00000000


	//----- nvinfo : EIATTR_FRAME_SIZE
	.align		4
.L_5:
        /*0024*/ 	.byte	0x04, 0x11
        /*0026*/ 	.short	(.L_7 - .L_6)
	.align		4
.L_6:
        /*0028*/ 	.word	index@(_Z12IMGVF_kernelPPfS0_PiS1_fffif)
        /*002c*/ 	.word	0x00000000


	//----- nvinfo : EIATTR_MIN_STACK_SIZE
	.align		4
.L_7:
        /*0030*/ 	.byte	0x04, 0x12
        /*0032*/ 	.short	(.L_9 - .L_8)
	.align		4
.L_8:
        /*0034*/ 	.word	index@(_Z12IMGVF_kernelPPfS0_PiS1_fffif)
        /*0038*/ 	.word	0x00000000
.L_9:


//--------------------- .nv.compat                --------------------------
	.section	.nv.compat,"",@"SHT_CUDA_COMPAT_INFO"
	.align	4
        /*0000*/ 	.byte	0x02, 0x09, 0x00, 0x00, 0x02, 0x02, 0x01, 0x00, 0x02, 0x05, 0x05, 0x00, 0x03, 0x07, 0x01, 0x01
        /*0010*/ 	.byte	0x02, 0x03, 0x00, 0x00, 0x02, 0x06, 0x01, 0x00, 0x04, 0x0b, 0x08, 0x00, 0x01, 0x00, 0x00, 0x00
        /*0020*/ 	.byte	0x00, 0x00, 0x00, 0x00


//--------------------- .nv.info._Z12IMGVF_kernelPPfS0_PiS1_fffif --------------------------
	.section	.nv.info._Z12IMGVF_kernelPPfS0_PiS1_fffif,"",@"SHT_CUDA_INFO"
	.sectionflags	@""
	.align	4


	//----- nvinfo : EIATTR_CUDA_API_VERSION
	.align		4
        /*0000*/ 	.byte	0x04, 0x37
        /*0002*/ 	.short	(.L_11 - .L_10)
.L_10:
        /*0004*/ 	.word	0x00000082


	//----- nvinfo : EIATTR_KPARAM_INFO
	.align		4
.L_11:
        /*0008*/ 	.byte	0x04, 0x17
        /*000a*/ 	.short	(.L_13 - .L_12)
.L_12:
        /*000c*/ 	.word	0x00000000
        /*0010*/ 	.short	0x0008
        /*0012*/ 	.short	0x0030
        /*0014*/ 	.byte	0x00, 0xf0, 0x11, 0x00


	//----- nvinfo : EIATTR_KPARAM_INFO
	.align		4
.L_13:
        /*0018*/ 	.byte	0x04, 0x17
        /*001a*/ 	.short	(.L_15 - .L_14)
.L_14:
        /*001c*/ 	.word	0x00000000
        /*0020*/ 	.short	0x0007
        /*0022*/ 	.short	0x002c
        /*0024*/ 	.byte	0x00, 0xf0, 0x11, 0x00


	//----- nvinfo : EIATTR_KPARAM_INFO
	.align		4
.L_15:
        /*0028*/ 	.byte	0x04, 0x17
        /*002a*/ 	.short	(.L_17 - .L_16)
.L_16:
        /*002c*/ 	.word	0x00000000
        /*0030*/ 	.short	0x0006
        /*0032*/ 	.short	0x0028
        /*0034*/ 	.byte	0x00, 0xf0, 0x11, 0x00


	//----- nvinfo : EIATTR_KPARAM_INFO
	.align		4
.L_17:
        /*0038*/ 	.byte	0x04, 0x17
        /*003a*/ 	.short	(.L_19 - .L_18)
.L_18:
        /*003c*/ 	.word	0x00000000
        /*0040*/ 	.short	0x0005
        /*0042*/ 	.short	0x0024
        /*0044*/ 	.byte	0x00, 0xf0, 0x11, 0x00


	//----- nvinfo : EIATTR_KPARAM_INFO
	.align		4
.L_19:
        /*0048*/ 	.byte	0x04, 0x17
        /*004a*/ 	.short	(.L_21 - .L_20)
.L_20:
        /*004c*/ 	.word	0x00000000
        /*0050*/ 	.short	0x0004
        /*0052*/ 	.short	0x0020
        /*0054*/ 	.byte	0x00, 0xf0, 0x11, 0x00


	//----- nvinfo : EIATTR_KPARAM_INFO
	.align		4
.L_21:
        /*0058*/ 	.byte	0x04, 0x17
        /*005a*/ 	.short	(.L_23 - .L_22)
.L_22:
        /*005c*/ 	.word	0x00000000
        /*0060*/ 	.short	0x0003
        /*0062*/ 	.short	0x0018
        /*0064*/ 	.byte	0x00, 0xf0, 0x21, 0x00


	//----- nvinfo : EIATTR_KPARAM_INFO
	.align		4
.L_23:
        /*0068*/ 	.byte	0x04, 0x17
        /*006a*/ 	.short	(.L_25 - .L_24)
.L_24:
        /*006c*/ 	.word	0x00000000
        /*0070*/ 	.short	0x0002
        /*0072*/ 	.short	0x0010
        /*0074*/ 	.byte	0x00, 0xf0, 0x21, 0x00


	//----- nvinfo : EIATTR_KPARAM_INFO
	.align		4
.L_25:
        /*0078*/ 	.byte	0x04, 0x17
        /*007a*/ 	.short	(.L_27 - .L_26)
.L_26:
        /*007c*/ 	.word	0x00000000
        /*0080*/ 	.short	0x0001
        /*0082*/ 	.short	0x0008
        /*0084*/ 	.byte	0x00, 0xf0, 0x21, 0x00


	//----- nvinfo : EIATTR_KPARAM_INFO
	.align		4
.L_27:
        /*0088*/ 	.byte	0x04, 0x17
        /*008a*/ 	.short	(.L_29 - .L_28)
.L_28:
        /*008c*/ 	.word	0x00000000
        /*0090*/ 	.short	0x0000
        /*0092*/ 	.short	0x0000
        /*0094*/ 	.byte	0x00, 0xf0, 0x21, 0x00


	//----- nvinfo : EIATTR_SPARSE_MMA_MASK
	.align		4
.L_29:
        /*0098*/ 	.byte	0x03, 0x50
        /*009a*/ 	.short	0x0000


	//----- nvinfo : EIATTR_MAXREG_COUNT
	.align		4
        /*009c*/ 	.byte	0x03, 0x1b
        /*009e*/ 	.short	0x00ff


	//----- nvinfo : EIATTR_NUM_BARRIERS
	.align		4
        /*00a0*/ 	.byte	0x02, 0x4c
        /*00a2*/ 	.byte	0x01
	.zero		1


	//----- nvinfo : EIATTR_MERCURY_ISA_VERSION
	.align		4
        /*00a4*/ 	.byte	0x03, 0x5f
        /*00a6*/ 	.short	0x0101


	//----- nvinfo : EIATTR_VRC_CTA_INIT_COUNT
	.align		4
        /*00a8*/ 	.byte	0x02, 0x4a
	.zero		1
	.zero		1


	//----- nvinfo : EIATTR_EXIT_INSTR_OFFSETS
	.align		4
        /*00ac*/ 	.byte	0x04, 0x1c
        /*00ae*/ 	.short	(.L_31 - .L_30)


	//   ....[0]....
.L_30:
        /*00b0*/ 	.word	0x00002120


	//   ....[1]....
        /*00b4*/ 	.word	0x000024d0


	//----- nvinfo : EIATTR_CRS_STACK_SIZE
	.align		4
.L_31:
        /*00b8*/ 	.byte	0x04, 0x1e
        /*00ba*/ 	.short	(.L_33 - .L_32)
.L_32:
        /*00bc*/ 	.word	0x00000000


	//----- nvinfo : EIATTR_CBANK_PARAM_SIZE
	.align		4
.L_33:
        /*00c0*/ 	.byte	0x03, 0x19
        /*00c2*/ 	.short	0x0034


	//----- nvinfo : EIATTR_PARAM_CBANK
	.align		4
        /*00c4*/ 	.byte	0x04, 0x0a
        /*00c6*/ 	.short	(.L_35 - .L_34)
	.align		4
.L_34:
        /*00c8*/ 	.word	index@(.nv.constant0._Z12IMGVF_kernelPPfS0_PiS1_fffif)
        /*00cc*/ 	.short	0x0380
        /*00ce*/ 	.short	0x0034


	//----- nvinfo : EIATTR_SW_WAR
	.align		4
.L_35:
        /*00d0*/ 	.byte	0x04, 0x36
        /*00d2*/ 	.short	(.L_37 - .L_36)
.L_36:
        /*00d4*/ 	.word	0x00000008
.L_37:


//--------------------- .nv.callgraph             --------------------------
	.section	.nv.callgraph,"",@"SHT_CUDA_CALLGRAPH"
	.align	4
	.sectionentsize	8
	.align		4
        /*0000*/ 	.word	0x00000000
	.align		4
        /*0004*/ 	.word	0xffffffff
	.align		4
        /*0008*/ 	.word	0x00000000
	.align		4
        /*000c*/ 	.word	0xfffffffe
	.align		4
        /*0010*/ 	.word	0x00000000
	.align		4
        /*0014*/ 	.word	0xfffffffd
	.align		4
        /*0018*/ 	.word	0x00000000
	.align		4
        /*001c*/ 	.word	0xfffffffc


//--------------------- .text._Z12IMGVF_kernelPPfS0_PiS1_fffif --------------------------
	.section	.text._Z12IMGVF_kernelPPfS0_PiS1_fffif,"ax",@progbits
	.align	128
.text._Z12IMGVF_kernelPPfS0_PiS1_fffif:
        .type           _Z12IMGVF_kernelPPfS0_PiS1_fffif,@function
        .size           _Z12IMGVF_kernelPPfS0_PiS1_fffif,(.L_x_26 - _Z12IMGVF_kernelPPfS0_PiS1_fffif)
        .other          _Z12IMGVF_kernelPPfS0_PiS1_fffif,@"STO_CUDA_ENTRY STV_DEFAULT"
_Z12IMGVF_kernelPPfS0_PiS1_fffif:
[----:B------:R-:W-:Y:S01]  /*0000*/  LDC R1, c[0x0][0x37c] ;  /* 0x0000df00ff017b82 */ /* 0x000fe20000000800 */
[----:B------:R-:W0:Y:S07]  /*0010*/  S2R R7, SR_CTAID.X ;  /* 0x0000000000077919 */ /* 0x000e2e0000002500 */
[----:B------:R-:W1:Y:S01]  /*0020*/  LDC.64 R2, c[0x0][0x390] ;  /* 0x0000e400ff027b82 */ /* 0x000e620000000a00 */
[----:B------:R-:W2:Y:S07]  /*0030*/  LDCU.64 UR12, c[0x0][0x358] ;  /* 0x00006b00ff0c77ac */ /* 0x000eae0008000a00 */
[----:B------:R-:W3:Y:S08]  /*0040*/  LDC.64 R4, c[0x0][0x398] ;  /* 0x0000e600ff047b82 */ /* 0x000ef00000000a00 */
[----:B------:R-:W4:Y:S08]  /*0050*/  LDC.64 R18, c[0x0][0x380] ;  /* 0x0000e000ff127b82 */ /* 0x000f300000000a00 */
[----:B------:R-:W4:Y:S01]  /*0060*/  LDC.64 R20, c[0x0][0x388] ;  /* 0x0000e200ff147b82 */ /* 0x000f220000000a00 */
[----:B0-----:R-:W-:-:S05]  /*0070*/  LOP3.LUT R7, R7, 0xffff, RZ, 0xc0, !PT ;  /* 0x0000ffff07077812 */ /* 0x001fca00078ec0ff */
[----:B-1----:R-:W-:-:S04]  /*0080*/  IMAD.WIDE R2, R7, 0x4, R2 ;  /* 0x0000000407027825 */ /* 0x002fc800078e0202 */
[C---:B---3--:R-:W-:Y:S02]  /*0090*/  IMAD.WIDE R4, R7.reuse, 0x4, R4 ;  /* 0x0000000407047825 */ /* 0x048fe400078e0204 */
[----:B--2---:R-:W2:Y:S04]  /*00a0*/  LDG.E R2, desc[UR12][R2.64] ;  /* 0x0000000c02027981 */ /* 0x004ea8000c1e1900 */
[----:B------:R-:W3:Y:S01]  /*00b0*/  LDG.E R4, desc[UR12][R4.64] ;  /* 0x0000000c04047981 */ /* 0x000ee2000c1e1900 */
[----:B----4-:R-:W-:-:S04]  /*00c0*/  IMAD.WIDE R18, R7, 0x8, R18 ;  /* 0x0000000807127825 */ /* 0x010fc800078e0212 */
[----:B------:R-:W-:Y:S02]  /*00d0*/  IMAD.WIDE R20, R7, 0x8, R20 ;  /* 0x0000000807147825 */ /* 0x000fe400078e0214 */
[----:B------:R-:W5:Y:S04]  /*00e0*/  LDG.E.64 R18, desc[UR12][R18.64] ;  /* 0x0000000c12127981 */ /* 0x000f68000c1e1b00 */
[----:B------:R-:W5:Y:S01]  /*00f0*/  LDG.E.64 R20, desc[UR12][R20.64] ;  /* 0x0000000c14147981 */ /* 0x000f62000c1e1b00 */
[----:B--2---:R-:W-:Y:S02]  /*0100*/  R2UR UR9, R2 ;  /* 0x00000000020972ca */ /* 0x004fe400000e0000 */
[----:B---3--:R-:W-:-:S13]  /*0110*/  R2UR UR10, R4 ;  /* 0x00000000040a72ca */ /* 0x008fda00000e0000 */
[----:B------:R-:W-:-:S04]  /*0120*/  UIMAD UR11, UR9, UR10, URZ ;  /* 0x0000000a090b72a4 */ /* 0x000fc8000f8e02ff */
[----:B------:R-:W-:-:S04]  /*0130*/  UIADD3 UR5, UPT, UPT, UR11, 0x13f, URZ ;  /* 0x0000013f0b057890 */ /* 0x000fc8000fffe0ff */
[----:B------:R-:W-:Y:S02]  /*0140*/  UISETP.GE.AND UP0, UPT, UR5, URZ, UPT ;  /* 0x000000ff0500728c */ /* 0x000fe4000bf06270 */
[----:B------:R-:W-:-:S04]  /*0150*/  MOV R0, UR5 ;  /* 0x0000000500007c02 */ /* 0x000fc80008000f00 */
[----:B------:R-:W-:-:S04]  /*0160*/  IABS R0, R0 ;  /* 0x0000000000007213 */ /* 0x000fc80000000000 */
[----:B------:R-:W-:-:S13]  /*0170*/  R2UR UR4, R0 ;  /* 0x00000000000472ca */ /* 0x000fda00000e0000 */
[----:B------:R-:W-:-:S04]  /*0180*/  UIMAD.WIDE.U32 UR4, UR4, -0x33333333, URZ ;  /* 0xcccccccd040478a5 */ /* 0x000fc8000f8e00ff */
[----:B------:R-:W-:-:S04]  /*0190*/  USHF.R.S32.HI UR5, URZ, 0x8, UR5 ;  /* 0x00000008ff057899 */ /* 0x000fc80008011405 */
[----:B------:R-:W-:-:S06]  /*01a0*/  @!UP0 UIADD3 UR5, UPT, UPT, -UR5, URZ, URZ ;  /* 0x000000ff05058290 */ /* 0x000fcc000fffe1ff */
[----:B------:R-:W-:-:S13]  /*01b0*/  ISETP.LT.AND P1, PT, RZ, UR5, PT ;  /* 0x00000005ff007c0c */ /* 0x000fda000bf21270 */
[----:B------:R-:W-:Y:S05]  /*01c0*/  @!P1 BRA `(.L_x_0) ;  /* 0x0000000400689947 */ /* 0x000fea0003800000 */
[----:B------:R-:W-:Y:S01]  /*01d0*/  IABS R0, UR10 ;  /* 0x0000000a00007c13 */ /* 0x000fe20008000000 */
[----:B------:R-:W0:Y:S01]  /*01e0*/  S2R R2, SR_TID.X ;  /* 0x0000000000027919 */ /* 0x000e220000002100 */
[----:B------:R-:W1:Y:S01]  /*01f0*/  S2UR UR6, SR_CgaCtaId ;  /* 0x00000000000679c3 */ /* 0x000e620000008800 */
[----:B------:R-:W-:Y:S01]  /*0200*/  MOV R9, UR5 ;  /* 0x0000000500097c02 */ /* 0x000fe20008000f00 */
[----:B------:R-:W2:Y:S01]  /*0210*/  I2F.RP R3, R0 ;  /* 0x0000000000037306 */ /* 0x000ea20000209400 */
[----:B------:R-:W-:Y:S01]  /*0220*/  BSSY.RECONVERGENT B0, `(.L_x_1) ;  /* 0x000003c000007945 */ /* 0x000fe20003800200 */
[----:B------:R-:W-:-:S06]  /*0230*/  UMOV UR4, 0x400 ;  /* 0x0000040000047882 */ /* 0x000fcc0000000000 */
[----:B--2---:R-:W2:Y:S01]  /*0240*/  MUFU.RCP R3, R3 ;  /* 0x0000000300037308 */ /* 0x004ea20000001000 */
[----:B-1----:R-:W-:Y:S01]  /*0250*/  ULEA UR4, UR6, UR4, 0x18 ;  /* 0x0000000406047291 */ /* 0x002fe2000f8ec0ff */
[----:B0-----:R-:W-:Y:S02]  /*0260*/  LOP3.LUT R2, R2, 0xffff, RZ, 0xc0, !PT ;  /* 0x0000ffff02027812 */ /* 0x001fe400078ec0ff */
[----:B--2---:R-:W-:-:S03]  /*0270*/  IADD3 R4, PT, PT, R3, 0xffffffe, RZ ;  /* 0x0ffffffe03047810 */ /* 0x004fc60007ffe0ff */
[----:B------:R-:W-:Y:S01]  /*0280*/  IMAD R9, R9, 0x140, R2 ;  /* 0x0000014009097824 */ /* 0x000fe200078e0202 */
[----:B------:R-:W-:Y:S01]  /*0290*/  MOV R12, R2 ;  /* 0x00000002000c7202 */ /* 0x000fe20000000f00 */
[----:B------:R0:W1:Y:S02]  /*02a0*/  F2I.FTZ.U32.TRUNC.NTZ R5, R4 ;  /* 0x0000000400057305 */ /* 0x000064000021f000 */
[----:B0-----:R-:W-:Y:S02]  /*02b0*/  HFMA2 R4, -RZ, RZ, 0, 0 ;  /* 0x00000000ff047431 */ /* 0x001fe400000001ff */
[----:B-1----:R-:W-:-:S04]  /*02c0*/  IMAD.MOV R7, RZ, RZ, -R5 ;  /* 0x000000ffff077224 */ /* 0x002fc800078e0a05 */
[----:B------:R-:W-:-:S04]  /*02d0*/  IMAD R7, R7, R0, RZ ;  /* 0x0000000007077224 */ /* 0x000fc800078e02ff */
[----:B------:R-:W-:-:S04]  /*02e0*/  IMAD.HI.U32 R10, R5, R7, R4 ;  /* 0x00000007050a7227 */ /* 0x000fc800078e0004 */
[----:B------:R-:W-:-:S07]  /*02f0*/  IMAD.MOV.U32 R5, RZ, RZ, RZ ;  /* 0x000000ffff057224 */ /* 0x000fce00078e00ff */
.L_x_4:
[----:B------:R-:W-:Y:S01]  /*0300*/  IABS R3, UR10 ;  /* 0x0000000a00037c13 */ /* 0x000fe20008000000 */
[----:B------:R-:W-:Y:S01]  /*0310*/  BSSY.RECONVERGENT B1, `(.L_x_2) ;  /* 0x0000028000017945 */ /* 0x000fe20003800200 */
[----:B------:R-:W-:Y:S02]  /*0320*/  IABS R7, R12 ;  /* 0x0000000c00077213 */ /* 0x000fe40000000000 */
[----:B------:R-:W-:Y:S02]  /*0330*/  IADD3 R3, PT, PT, RZ, -R3, RZ ;  /* 0x80000003ff037210 */ /* 0x000fe40007ffe0ff */
[----:B------:R-:W-:Y:S01]  /*0340*/  IABS R4, UR10 ;  /* 0x0000000a00047c13 */ /* 0x000fe20008000000 */
[----:B0-----:R-:W-:Y:S01]  /*0350*/  IMAD.HI.U32 R6, R10, R7, RZ ;  /* 0x000000070a067227 */ /* 0x001fe200078e00ff */
[----:B------:R-:W-:-:S03]  /*0360*/  LOP3.LUT R8, R12, UR10, RZ, 0x3c, !PT ;  /* 0x0000000a0c087c12 */ /* 0x000fc6000f8e3cff */
[----:B------:R-:W-:Y:S01]  /*0370*/  IMAD R7, R6, R3, R7 ;  /* 0x0000000306077224 */ /* 0x000fe200078e0207 */
[----:B------:R-:W-:Y:S02]  /*0380*/  ISETP.GE.AND P3, PT, R8, RZ, PT ;  /* 0x000000ff0800720c */ /* 0x000fe40003f66270 */
[----:B------:R-:W-:Y:S02]  /*0390*/  LOP3.LUT R8, RZ, UR10, RZ, 0x33, !PT ;  /* 0x0000000aff087c12 */ /* 0x000fe4000f8e33ff */
[----:B------:R-:W-:-:S13]  /*03a0*/  ISETP.GT.U32.AND P2, PT, R0, R7, PT ;  /* 0x000000070000720c */ /* 0x000fda0003f44070 */
[----:B------:R-:W-:Y:S01]  /*03b0*/  @!P2 IMAD.IADD R7, R7, 0x1, -R4 ;  /* 0x000000010707a824 */ /* 0x000fe200078e0a04 */
[----:B------:R-:W-:-:S04]  /*03c0*/  @!P2 IADD3 R6, PT, PT, R6, 0x1, RZ ;  /* 0x000000010606a810 */ /* 0x000fc80007ffe0ff */
[----:B------:R-:W-:-:S13]  /*03d0*/  ISETP.GE.U32.AND P0, PT, R7, R0, PT ;  /* 0x000000000700720c */ /* 0x000fda0003f06070 */
[----:B------:R-:W-:Y:S02]  /*03e0*/  @P0 IADD3 R6, PT, PT, R6, 0x1, RZ ;  /* 0x0000000106060810 */ /* 0x000fe40007ffe0ff */
[----:B------:R-:W-:-:S03]  /*03f0*/  ISETP.NE.AND P0, PT, RZ, UR10, PT ;  /* 0x0000000aff007c0c */ /* 0x000fc6000bf05270 */
[----:B------:R-:W-:-:S05]  /*0400*/  @!P3 IMAD.MOV R6, RZ, RZ, -R6 ;  /* 0x000000ffff06b224 */ /* 0x000fca00078e0a06 */
[----:B------:R-:W-:-:S04]  /*0410*/  SEL R11, R8, R6, !P0 ;  /* 0x00000006080b7207 */ /* 0x000fc80004000000 */
[----:B------:R-:W-:-:S13]  /*0420*/  ISETP.GE.AND P2, PT, R11, UR9, PT ;  /* 0x000000090b007c0c */ /* 0x000fda000bf46270 */
[----:B------:R-:W-:Y:S05]  /*0430*/  @P2 BRA `(.L_x_3) ;  /* 0x0000000000542947 */ /* 0x000fea0003800000 */
[----:B------:R-:W-:Y:S02]  /*0440*/  ISETP.GE.AND P3, PT, R12, RZ, PT ;  /* 0x000000ff0c00720c */ /* 0x000fe40003f66270 */
[-C--:B------:R-:W-:Y:S02]  /*0450*/  MOV R0, R4.reuse ;  /* 0x0000000400007202 */ /* 0x080fe40000000f00 */
[----:B------:R-:W-:Y:S02]  /*0460*/  IADD3 R6, PT, PT, R7, -R4, RZ ;  /* 0x8000000407067210 */ /* 0x000fe40007ffe0ff */
[----:B------:R-:W-:-:S04]  /*0470*/  ISETP.GT.U32.AND P2, PT, R0, R7, PT ;  /* 0x000000070000720c */ /* 0x000fc80003f44070 */
[----:B------:R-:W-:Y:S01]  /*0480*/  SEL R7, R6, R7, !P2 ;  /* 0x0000000706077207 */ /* 0x000fe20005000000 */
[----:B------:R-:W-:-:S04]  /*0490*/  IMAD R6, R11, UR10, RZ ;  /* 0x0000000a0b067c24 */ /* 0x000fc8000f8e02ff */
[----:B------:R-:W-:-:S05]  /*04a0*/  @!P3 IMAD.MOV R7, RZ, RZ, -R7 ;  /* 0x000000ffff07b224 */ /* 0x000fca00078e0a07 */
[----:B------:R-:W-:-:S04]  /*04b0*/  SEL R7, R8, R7, !P0 ;  /* 0x0000000708077207 */ /* 0x000fc80004000000 */
[----:B------:R-:W-:-:S05]  /*04c0*/  IADD3 R13, PT, PT, R6, R7, RZ ;  /* 0x00000007060d7210 */ /* 0x000fca0007ffe0ff */
[----:B-----5:R-:W-:-:S06]  /*04d0*/  IMAD.WIDE R6, R13, 0x4, R18 ;  /* 0x000000040d067825 */ /* 0x020fcc00078e0212 */
[----:B------:R-:W2:Y:S01]  /*04e0*/  LDG.E R6, desc[UR12][R6.64] ;  /* 0x0000000c06067981 */ /* 0x000ea2000c1e1900 */
[----:B------:R-:W0:Y:S01]  /*04f0*/  I2F.RP R14, R4 ;  /* 0x00000004000e7306 */ /* 0x000e220000209400 */
[----:B------:R-:W-:Y:S01]  /*0500*/  LEA R13, R13, UR4, 0x2 ;  /* 0x000000040d0d7c11 */ /* 0x000fe2000f8e10ff */
[----:B------:R-:W-:-:S06]  /*0510*/  HFMA2 R10, -RZ, RZ, 0, 0 ;  /* 0x00000000ff0a7431 */ /* 0x000fcc00000001ff */
[----:B0-----:R-:W0:Y:S02]  /*0520*/  MUFU.RCP R14, R14 ;  /* 0x0000000e000e7308 */ /* 0x001e240000001000 */
[----:B0-----:R-:W-:-:S06]  /*0530*/  IADD3 R11, PT, PT, R14, 0xffffffe, RZ ;  /* 0x0ffffffe0e0b7810 */ /* 0x001fcc0007ffe0ff */
[----:B------:R-:W0:Y:S02]  /*0540*/  F2I.FTZ.U32.TRUNC.NTZ R11, R11 ;  /* 0x0000000b000b7305 */ /* 0x000e24000021f000 */
[----:B0-----:R-:W-:-:S04]  /*0550*/  IMAD.MOV R15, RZ, RZ, -R11 ;  /* 0x000000ffff0f7224 */ /* 0x001fc800078e0a0b */
[----:B------:R-:W-:-:S04]  /*0560*/  IMAD R15, R15, R4, RZ ;  /* 0x000000040f0f7224 */ /* 0x000fc800078e02ff */
[----:B------:R-:W-:Y:S01]  /*0570*/  IMAD.HI.U32 R10, R11, R15, R10 ;  /* 0x0000000f0b0a7227 */ /* 0x000fe200078e000a */
[----:B--2---:R0:W-:Y:S06]  /*0580*/  STS [R13], R6 ;  /* 0x000000060d007388 */ /* 0x0041ec0000000800 */
.L_x_3:
[----:B------:R-:W-:Y:S05]  /*0590*/  BSYNC.RECONVERGENT B1 ;  /* 0x0000000000017941 */ /* 0x000fea0003800200 */
.L_x_2:
[----:B------:R-:W-:Y:S01]  /*05a0*/  IADD3 R12, PT, PT, R12, 0x140, RZ ;  /* 0x000001400c0c7810 */ /* 0x000fe20007ffe0ff */
[----:B------:R-:W-:-:S03]  /*05b0*/  VIADD R5, R5, 0x1 ;  /* 0x0000000105057836 */ /* 0x000fc60000000000 */
[----:B------:R-:W-:-:S13]  /*05c0*/  ISETP.NE.AND P2, PT, R12, R9, PT ;  /* 0x000000090c00720c */ /* 0x000fda0003f45270 */
[----:B------:R-:W-:Y:S05]  /*05d0*/  @P2 BRA `(.L_x_4) ;  /* 0xfffffffc00482947 */ /* 0x000fea000383ffff */
[----:B------:R-:W-:Y:S05]  /*05e0*/  BSYNC.RECONVERGENT B0 ;  /* 0x0000000000007941 */ /* 0x000fea0003800200 */
.L_x_1:
[----:B------:R-:W1:Y:S01]  /*05f0*/  I2F.RP R0, R4 ;  /* 0x0000000400007306 */ /* 0x000e620000209400 */
[----:B------:R-:W-:-:S05]  /*0600*/  IMAD R2, R5, 0x140, R2 ;  /* 0x0000014005027824 */ /* 0x000fca00078e0202 */
[----:B------:R-:W-:Y:S02]  /*0610*/  IADD3 R2, PT, PT, R2, -0x140, RZ ;  /* 0xfffffec002027810 */ /* 0x000fe40007ffe0ff */
[----:B-1----:R-:W0:Y:S02]  /*0620*/  MUFU.RCP R0, R0 ;  /* 0x0000000000007308 */ /* 0x002e240000001000 */
[----:B0-----:R-:W-:-:S06]  /*0630*/  IADD3 R6, PT, PT, R0, 0xffffffe, RZ ;  /* 0x0ffffffe00067810 */ /* 0x001fcc0007ffe0ff */
[----:B------:R0:W1:Y:S02]  /*0640*/  F2I.FTZ.U32.TRUNC.NTZ R7, R6 ;  /* 0x0000000600077305 */ /* 0x000064000021f000 */
[----:B0-----:R-:W-:Y:S02]  /*0650*/  MOV R6, RZ ;  /* 0x000000ff00067202 */ /* 0x001fe40000000f00 */
[----:B-1----:R-:W-:-:S05]  /*0660*/  IADD3 R9, PT, PT, RZ, -R7, RZ ;  /* 0x80000007ff097210 */ /* 0x002fca0007ffe0ff */
[----:B------:R-:W-:Y:S01]  /*0670*/  IMAD.MOV.U32 R5, RZ, RZ, R9 ;  /* 0x000000ffff057224 */ /* 0x000fe200078e0009 */
[----:B------:R-:W-:Y:S02]  /*0680*/  IABS R9, R2 ;  /* 0x0000000200097213 */ /* 0x000fe40000000000 */
[----:B------:R-:W-:Y:S01]  /*0690*/  LOP3.LUT R2, R2, UR10, RZ, 0x3c, !PT ;  /* 0x0000000a02027c12 */ /* 0x000fe2000f8e3cff */
[----:B------:R-:W-:-:S03]  /*06a0*/  IMAD R5, R5, R4, RZ ;  /* 0x0000000405057224 */ /* 0x000fc600078e02ff */
[----:B------:R-:W-:Y:S01]  /*06b0*/  ISETP.GE.AND P4, PT, R2, RZ, PT ;  /* 0x000000ff0200720c */ /* 0x000fe20003f86270 */
[----:B------:R-:W-:-:S04]  /*06c0*/  IMAD.HI.U32 R10, R7, R5, R6 ;  /* 0x00000005070a7227 */ /* 0x000fc800078e0006 */
[----:B------:R-:W-:-:S04]  /*06d0*/  IMAD.MOV.U32 R5, RZ, RZ, R9 ;  /* 0x000000ffff057224 */ /* 0x000fc800078e0009 */
[----:B------:R-:W-:-:S04]  /*06e0*/  IMAD.HI.U32 R0, R10, R5, RZ ;  /* 0x000000050a007227 */ /* 0x000fc800078e00ff */
[----:B------:R-:W-:-:S05]  /*06f0*/  IMAD R3, R0, R3, R5 ;  /* 0x0000000300037224 */ /* 0x000fca00078e0205 */
[----:B------:R-:W-:-:S13]  /*0700*/  ISETP.GT.U32.AND P3, PT, R4, R3, PT ;  /* 0x000000030400720c */ /* 0x000fda0003f64070 */
[-C--:B------:R-:W-:Y:S02]  /*0710*/  @!P3 IADD3 R3, PT, PT, R3, -R4.reuse, RZ ;  /* 0x800000040303b210 */ /* 0x080fe40007ffe0ff */
[----:B------:R-:W-:Y:S02]  /*0720*/  @!P3 IADD3 R0, PT, PT, R0, 0x1, RZ ;  /* 0x000000010000b810 */ /* 0x000fe40007ffe0ff */
[----:B------:R-:W-:-:S13]  /*0730*/  ISETP.GE.U32.AND P2, PT, R3, R4, PT ;  /* 0x000000040300720c */ /* 0x000fda0003f46070 */
[----:B------:R-:W-:-:S05]  /*0740*/  @P2 VIADD R0, R0, 0x1 ;  /* 0x0000000100002836 */ /* 0x000fca0000000000 */
[----:B------:R-:W-:-:S04]  /*0750*/  @!P4 IADD3 R0, PT, PT, -R0, RZ, RZ ;  /* 0x000000ff0000c210 */ /* 0x000fc80007ffe1ff */
[----:B------:R-:W-:-:S07]  /*0760*/  SEL R8, R8, R0, !P0 ;  /* 0x0000000008087207 */ /* 0x000fce0004000000 */
.L_x_0:
[----:B------:R-:W0:Y:S01]  /*0770*/  S2R R3, SR_TID.X ;  /* 0x0000000000037919 */ /* 0x000e220000002100 */
[----:B------:R-:W1:Y:S01]  /*0780*/  S2UR UR6, SR_CgaCtaId ;  /* 0x00000000000679c3 */ /* 0x000e620000008800 */
[----:B------:R-:W-:Y:S01]  /*0790*/  UMOV UR4, 0x400 ;  /* 0x0000040000047882 */ /* 0x000fe20000000000 */
[----:B------:R-:W2:Y:S01]  /*07a0*/  LDCU UR7, c[0x0][0x3ac] ;  /* 0x00007580ff0777ac */ /* 0x000ea20008000800 */
[----:B-1----:R-:W-:-:S05]  /*07b0*/  ULEA UR18, UR6, UR4, 0x18 ;  /* 0x0000000406127291 */ /* 0x002fca000f8ec0ff */
[----:B------:R-:W-:Y:S01]  /*07c0*/  BAR.SYNC.DEFER_BLOCKING 0x0 ;  /* 0x0000000000007b1d */ /* 0x000fe20000010000 */
[----:B0-----:R-:W-:-:S04]  /*07d0*/  LOP3.LUT R3, R3, 0xffff, RZ, 0xc0, !PT ;  /* 0x0000ffff03037812 */ /* 0x001fc800078ec0ff */
[----:B------:R-:W-:-:S13]  /*07e0*/  ISETP.NE.U32.AND P0, PT, R3, RZ, PT ;  /* 0x000000ff0300720c */ /* 0x000fda0003f05070 */
[----:B------:R-:W-:Y:S01]  /*07f0*/  @!P0 STS [UR18+0x38e4], RZ ;  /* 0x0038e4ffff008988 */ /* 0x000fe20008000812 */
[----:B------:R-:W-:Y:S01]  /*0800*/  BAR.SYNC.DEFER_BLOCKING 0x0 ;  /* 0x0000000000007b1d */ /* 0x000fe20000010000 */
[----:B--2---:R-:W-:-:S05]  /*0810*/  ISETP.LT.AND P0, PT, RZ, UR7, PT ;  /* 0x00000007ff007c0c */ /* 0x004fca000bf01270 */
[----:B------:R-:W0:Y:S02]  /*0820*/  LDS R0, [UR18+0x38e4] ;  /* 0x0038e412ff007984 */ /* 0x000e240008000800 */
[----:B0-----:R-:W-:-:S13]  /*0830*/  ISETP.NE.OR P0, PT, R0, RZ, !P0 ;  /* 0x000000ff0000720c */ /* 0x001fda0004705670 */
[----:B------:R-:W-:Y:S05]  /*0840*/  @P0 BRA `(.L_x_5) ;  /* 0x0000001800340947 */ /* 0x000fea0003800000 */
[----:B------:R-:W-:Y:S01]  /*0850*/  IABS R7, UR10 ;  /* 0x0000000a00077c13 */ /* 0x000fe20008000000 */
[----:B------:R-:W-:Y:S01]  /*0860*/  UIADD3 UR4, UPT, UPT, UR4, 0x33e4, URZ ;  /* 0x000033e404047890 */ /* 0x000fe2000fffe0ff */
[----:B------:R-:W-:Y:S02]  /*0870*/  IABS R10, UR10 ;  /* 0x0000000a000a7c13 */ /* 0x000fe40008000000 */
[----:B------:R-:W0:Y:S01]  /*0880*/  I2F.RP R0, R7 ;  /* 0x0000000700007306 */ /* 0x000e220000209400 */
[----:B------:R-:W-:Y:S01]  /*0890*/  IABS R6, R3 ;  /* 0x0000000300067213 */ /* 0x000fe20000000000 */
[----:B------:R-:W-:Y:S01]  /*08a0*/  ULEA UR6, UR6, UR4, 0x18 ;  /* 0x0000000406067291 */ /* 0x000fe2000f8ec0ff */
[----:B------:R-:W-:Y:S02]  /*08b0*/  IADD3 R10, PT, PT, RZ, -R10, RZ ;  /* 0x8000000aff0a7210 */ /* 0x000fe40007ffe0ff */
[----:B------:R-:W-:Y:S01]  /*08c0*/  ISETP.GE.AND P3, PT, R3, RZ, PT ;  /* 0x000000ff0300720c */ /* 0x000fe20003f66270 */
[----:B------:R-:W-:-:S02]  /*08d0*/  UMOV UR4, URZ ;  /* 0x000000ff00047c82 */ /* 0x000fc40008000000 */
[----:B0-----:R-:W0:Y:S02]  /*08e0*/  MUFU.RCP R0, R0 ;  /* 0x0000000000007308 */ /* 0x001e240000001000 */
[----:B0-----:R-:W-:-:S06]  /*08f0*/  IADD3 R4, PT, PT, R0, 0xffffffe, RZ ;  /* 0x0ffffffe00047810 */ /* 0x001fcc0007ffe0ff */
[----:B------:R0:W1:Y:S02]  /*0900*/  F2I.FTZ.U32.TRUNC.NTZ R5, R4 ;  /* 0x0000000400057305 */ /* 0x000064000021f000 */
[----:B0-----:R-:W-:Y:S02]  /*0910*/  HFMA2 R4, -RZ, RZ, 0, 0 ;  /* 0x00000000ff047431 */ /* 0x001fe400000001ff */
[----:B-1----:R-:W-:-:S04]  /*0920*/  IMAD.MOV R2, RZ, RZ, -R5 ;  /* 0x000000ffff027224 */ /* 0x002fc800078e0a05 */
[----:B------:R-:W-:-:S04]  /*0930*/  IMAD R9, R2, R7, RZ ;  /* 0x0000000702097224 */ /* 0x000fc800078e02ff */
[----:B------:R-:W-:Y:S01]  /*0940*/  IMAD.HI.U32 R2, R5, R9, R4 ;  /* 0x0000000905027227 */ /* 0x000fe200078e0004 */
[----:B------:R-:W-:-:S03]  /*0950*/  MOV R9, R10 ;  /* 0x0000000a00097202 */ /* 0x000fc60000000f00 */
[----:B------:R-:W-:-:S04]  /*0960*/  IMAD.MOV.U32 R5, RZ, RZ, R6 ;  /* 0x000000ffff057224 */ /* 0x000fc800078e0006 */
[----:B------:R-:W-:-:S04]  /*0970*/  IMAD.HI.U32 R0, R2, R5, RZ ;  /* 0x0000000502007227 */ /* 0x000fc800078e00ff */
[----:B------:R-:W-:-:S04]  /*0980*/  IMAD.HI.U32 R2, R2, 0x140, RZ ;  /* 0x0000014002027827 */ /* 0x000fc800078e00ff */
[-C--:B------:R-:W-:Y:S01]  /*0990*/  IMAD R0, R0, R9.reuse, R5 ;  /* 0x0000000900007224 */ /* 0x080fe200078e0205 */
[----:B------:R-:W-:Y:S01]  /*09a0*/  LEA R5, R3, UR6, 0x2 ;  /* 0x0000000603057c11 */ /* 0x000fe2000f8e10ff */
[----:B------:R-:W-:-:S03]  /*09b0*/  IMAD R2, R2, R9, 0x140 ;  /* 0x0000014002027424 */ /* 0x000fc600078e0209 */
[C---:B------:R-:W-:Y:S02]  /*09c0*/  ISETP.GT.U32.AND P0, PT, R7.reuse, R0, PT ;  /* 0x000000000700720c */ /* 0x040fe40003f04070 */
[----:B------:R-:W-:-:S11]  /*09d0*/  ISETP.GT.U32.AND P2, PT, R7, R2, PT ;  /* 0x000000020700720c */ /* 0x000fd60003f44070 */
[----:B------:R-:W-:Y:S02]  /*09e0*/  @!P0 IADD3 R0, PT, PT, R0, -R7, RZ ;  /* 0x8000000700008210 */ /* 0x000fe40007ffe0ff */
[----:B------:R-:W-:Y:S02]  /*09f0*/  @!P2 IMAD.IADD R2, R2, 0x1, -R7 ;  /* 0x000000010202a824 */ /* 0x000fe400078e0a07 */
[----:B------:R-:W-:-:S03]  /*0a00*/  ISETP.GT.U32.AND P0, PT, R7, R0, PT ;  /* 0x000000000700720c */ /* 0x000fc60003f04070 */
[----:B------:R-:W-:-:S10]  /*0a10*/  ISETP.GT.U32.AND P2, PT, R7, R2, PT ;  /* 0x000000020700720c */ /* 0x000fd40003f44070 */
[-C--:B------:R-:W-:Y:S02]  /*0a20*/  @!P0 IADD3 R0, PT, PT, R0, -R7.reuse, RZ ;  /* 0x8000000700008210 */ /* 0x080fe40007ffe0ff */
[----:B------:R-:W-:Y:S02]  /*0a30*/  ISETP.NE.AND P0, PT, RZ, UR10, PT ;  /* 0x0000000aff007c0c */ /* 0x000fe4000bf05270 */
[----:B------:R-:W-:Y:S01]  /*0a40*/  @!P2 IADD3 R2, PT, PT, R2, -R7, RZ ;  /* 0x800000070202a210 */ /* 0x000fe20007ffe0ff */
[----:B------:R-:W-:Y:S01]  /*0a50*/  @!P3 IMAD.MOV R0, RZ, RZ, -R0 ;  /* 0x000000ffff00b224 */ /* 0x000fe200078e0a00 */
[----:B------:R-:W-:Y:S02]  /*0a60*/  LOP3.LUT R7, RZ, UR10, RZ, 0x33, !PT ;  /* 0x0000000aff077c12 */ /* 0x000fe4000f8e33ff */
[----:B------:R-:W-:Y:S02]  /*0a70*/  ISETP.GT.AND P2, PT, R3, 0xff, PT ;  /* 0x000000ff0300780c */ /* 0x000fe40003f44270 */
[----:B------:R-:W-:-:S02]  /*0a80*/  SEL R4, R7, R2, !P0 ;  /* 0x0000000207047207 */ /* 0x000fc40004000000 */
[----:B------:R-:W-:Y:S02]  /*0a90*/  SEL R7, R7, R0, !P0 ;  /* 0x0000000007077207 */ /* 0x000fe40004000000 */
[----:B------:R-:W-:Y:S02]  /*0aa0*/  ISETP.NE.AND P3, PT, R3, RZ, PT ;  /* 0x000000ff0300720c */ /* 0x000fe40003f65270 */
[----:B------:R-:W-:-:S11]  /*0ab0*/  IADD3 R6, PT, PT, R7, -R4, RZ ;  /* 0x8000000407067210 */ /* 0x000fd60007ffe0ff */
.L_x_16:
[----:B0-----:R-:W-:Y:S05]  /*0ac0*/  @!P1 BRA `(.L_x_6) ;  /* 0x0000001000c89947 */ /* 0x001fea0003800000 */
[----:B------:R-:W-:Y:S01]  /*0ad0*/  I2FP.F32.S32 R7, UR10 ;  /* 0x0000000a00077c45 */ /* 0x000fe20008201400 */
[----:B------:R-:W-:Y:S01]  /*0ae0*/  UMOV UR7, 0x140 ;  /* 0x0000014000077882 */ /* 0x000fe20000000000 */
[----:B------:R-:W-:Y:S01]  /*0af0*/  MOV R0, UR5 ;  /* 0x0000000500007c02 */ /* 0x000fe20008000f00 */
[----:B------:R-:W-:Y:S01]  /*0b00*/  UIMAD UR7, UR5, UR7, -0x140 ;  /* 0xfffffec0050774a4 */ /* 0x000fe2000f8e0207 */
[----:B------:R-:W-:Y:S02]  /*0b10*/  HFMA2 R12, -RZ, RZ, 0, 0 ;  /* 0x00000000ff0c7431 */ /* 0x000fe400000001ff */
[----:B------:R-:W-:Y:S01]  /*0b20*/  IMAD.MOV.U32 R9, RZ, RZ, R6 ;  /* 0x000000ffff097224 */ /* 0x000fe200078e0006 */
[----:B------:R-:W0:Y:S01]  /*0b30*/  MUFU.RCP R7, R7 ;  /* 0x0000000700077308 */ /* 0x000e220000001000 */
[----:B------:R-:W-:Y:S01]  /*0b40*/  MOV R10, R3 ;  /* 0x00000003000a7202 */ /* 0x000fe20000000f00 */
[----:B------:R-:W-:Y:S01]  /*0b50*/  IMAD R11, R0, 0x140, R3 ;  /* 0x00000140000b7824 */ /* 0x000fe200078e0203 */
[----:B------:R-:W1:Y:S01]  /*0b60*/  LDCU UR14, c[0x0][0x3a4] ;  /* 0x00007480ff0e77ac */ /* 0x000e620008000800 */
[----:B------:R-:W-:Y:S01]  /*0b70*/  VIADD R13, R3, UR7 ;  /* 0x00000007030d7c36 */ /* 0x000fe20008000000 */
[----:B------:R-:W2:Y:S06]  /*0b80*/  LDCU UR15, c[0x0][0x3a8] ;  /* 0x00007500ff0f77ac */ /* 0x000eac0008000800 */
.L_x_11:
[----:B------:R-:W-:Y:S01]  /*0b90*/  I2FP.F32.S32 R0, R10 ;  /* 0x0000000a00007245 */ /* 0x000fe20000201400 */
[----:B------:R-:W-:Y:S01]  /*0ba0*/  BSSY.RECONVERGENT B0, `(.L_x_7) ;  /* 0x0000110000007945 */ /* 0x000fe20003800200 */
[-C--:B------:R-:W-:Y:S02]  /*0bb0*/  MOV R15, R9.reuse ;  /* 0x00000009000f7202 */ /* 0x080fe40000000f00 */
[----:B------:R-:W-:Y:S01]  /*0bc0*/  IADD3 R9, PT, PT, R4, R9, RZ ;  /* 0x0000000904097210 */ /* 0x000fe20007ffe0ff */
[----:B0-----:R-:W-:Y:S01]  /*0bd0*/  FMUL.FTZ R0, R7, R0 ;  /* 0x0000000007007220 */ /* 0x001fe20000410000 */
[----:B------:R-:W-:Y:S02]  /*0be0*/  MOV R16, R8 ;  /* 0x0000000800107202 */ /* 0x000fe40000000f00 */
[----:B------:R-:W-:Y:S01]  /*0bf0*/  ISETP.LT.AND P0, PT, R9, UR10, PT ;  /* 0x0000000a09007c0c */ /* 0x000fe2000bf01270 */
[----:B------:R-:W0:-:S12]  /*0c00*/  F2I.FTZ.TRUNC.NTZ R14, R0 ;  /* 0x00000000000e7305 */ /* 0x000e18000021f100 */
[----:B------:R-:W-:Y:S01]  /*0c10*/  @!P0 VIADD R9, R9, -UR10 ;  /* 0x8000000a09098c36 */ /* 0x000fe20008000000 */
[----:B0-----:R-:W-:Y:S02]  /*0c20*/  ISETP.GE.AND P4, PT, R14, UR9, PT ;  /* 0x000000090e007c0c */ /* 0x001fe4000bf86270 */
[----:B------:R-:W-:-:S11]  /*0c30*/  MOV R8, R14 ;  /* 0x0000000e00087202 */ /* 0x000fd60000000f00 */
[----:B------:R-:W-:Y:S05]  /*0c40*/  @P4 BRA `(.L_x_8) ;  /* 0x00000010000c4947 */ /* 0x000fea0003800000 */
[----:B------:R-:W-:Y:S01]  /*0c50*/  MOV R25, UR10 ;  /* 0x0000000a00197c02 */ /* 0x000fe20008000f00 */
[C---:B------:R-:W-:Y:S01]  /*0c60*/  VIADD R0, R14.reuse, 0xffffffff ;  /* 0xffffffff0e007836 */ /* 0x040fe20000000000 */
[----:B------:R-:W-:Y:S01]  /*0c70*/  MOV R22, UR9 ;  /* 0x0000000900167c02 */ /* 0x000fe20008000f00 */
[C---:B------:R-:W-:Y:S01]  /*0c80*/  IMAD R17, R14.reuse, UR10, R9 ;  /* 0x0000000a0e117c24 */ /* 0x040fe2000f8e0209 */
[----:B------:R-:W-:Y:S02]  /*0c90*/  ISETP.NE.AND P5, PT, R14, RZ, PT ;  /* 0x000000ff0e00720c */ /* 0x000fe40003fa5270 */
[----:B------:R-:W-:Y:S02]  /*0ca0*/  IADD3 R25, PT, PT, R25, -0x1, RZ ;  /* 0xffffffff19197810 */ /* 0x000fe40007ffe0ff */
[----:B------:R-:W-:Y:S02]  /*0cb0*/  IADD3 R22, PT, PT, R22, -0x1, RZ ;  /* 0xffffffff16167810 */ /* 0x000fe40007ffe0ff */
[----:B------:R-:W-:-:S02]  /*0cc0*/  SEL R0, R0, RZ, P5 ;  /* 0x000000ff00007207 */ /* 0x000fc40002800000 */
[----:B------:R-:W-:Y:S02]  /*0cd0*/  ISETP.NE.AND P6, PT, R25, R9, PT ;  /* 0x000000091900720c */ /* 0x000fe40003fc5270 */
[----:B------:R-:W-:Y:S02]  /*0ce0*/  ISETP.NE.AND P5, PT, R22, R14, PT ;  /* 0x0000000e1600720c */ /* 0x000fe40003fa5270 */
[C---:B------:R-:W-:Y:S02]  /*0cf0*/  ISETP.NE.AND P0, PT, R9.reuse, RZ, PT ;  /* 0x000000ff0900720c */ /* 0x040fe40003f05270 */
[----:B------:R-:W-:Y:S02]  /*0d00*/  IADD3 R2, PT, PT, R9, -0x1, RZ ;  /* 0xffffffff09027810 */ /* 0x000fe40007ffe0ff */
[----:B------:R-:W-:Y:S02]  /*0d10*/  LEA R30, R17, UR18, 0x2 ;  /* 0x00000012111e7c11 */ /* 0x000fe4000f8e10ff */
[----:B------:R-:W-:Y:S01]  /*0d20*/  SEL R23, R2, RZ, P0 ;  /* 0x000000ff02177207 */ /* 0x000fe20000000000 */
[----:B------:R-:W-:-:S02]  /*0d30*/  IMAD R2, R0, UR10, R9 ;  /* 0x0000000a00027c24 */ /* 0x000fc4000f8e0209 */
[----:B------:R-:W-:Y:S01]  /*0d40*/  @P6 VIADD R25, R9, 0x1 ;  /* 0x0000000109196836 */ /* 0x000fe20000000000 */
[----:B------:R-:W-:Y:S01]  /*0d50*/  LDS R38, [R30] ;  /* 0x000000001e267984 */ /* 0x000fe20000000800 */
[C---:B------:R-:W-:Y:S01]  /*0d60*/  @P5 IADD3 R22, PT, PT, R14.reuse, 0x1, RZ ;  /* 0x000000010e165810 */ /* 0x040fe20007ffe0ff */
[--C-:B------:R-:W-:Y:S01]  /*0d70*/  IMAD R24, R14, UR10, R23.reuse ;  /* 0x0000000a0e187c24 */ /* 0x100fe2000f8e0217 */
[----:B------:R-:W-:Y:S01]  /*0d80*/  LEA R2, R2, UR18, 0x2 ;  /* 0x0000001202027c11 */ /* 0x000fe2000f8e10ff */
[C---:B------:R-:W-:Y:S02]  /*0d90*/  IMAD R26, R0.reuse, UR10, R23 ;  /* 0x0000000a001a7c24 */ /* 0x040fe4000f8e0217 */
[----:B------:R-:W-:Y:S01]  /*0da0*/  IMAD R28, R0, UR10, R25 ;  /* 0x0000000a001c7c24 */ /* 0x000fe2000f8e0219 */
[----:B------:R-:W-:Y:S01]  /*0db0*/  LEA R24, R24, UR18, 0x2 ;  /* 0x0000001218187c11 */ /* 0x000fe2000f8e10ff */
[----:B------:R-:W-:Y:S01]  /*0dc0*/  IMAD R23, R22, UR10, R23 ;  /* 0x0000000a16177c24 */ /* 0x000fe2000f8e0217 */
[----:B------:R-:W-:Y:S01]  /*0dd0*/  LEA R32, R26, UR18, 0x2 ;  /* 0x000000121a207c11 */ /* 0x000fe2000f8e10ff */
[----:B------:R-:W-:Y:S01]  /*0de0*/  IMAD R0, R22, UR10, R9 ;  /* 0x0000000a16007c24 */ /* 0x000fe2000f8e0209 */
[----:B------:R-:W-:Y:S01]  /*0df0*/  LEA R28, R28, UR18, 0x2 ;  /* 0x000000121c1c7c11 */ /* 0x000fe2000f8e10ff */
[--C-:B------:R-:W-:Y:S01]  /*0e00*/  IMAD R22, R22, UR10, R25.reuse ;  /* 0x0000000a16167c24 */ /* 0x100fe2000f8e0219 */
[----:B------:R-:W-:Y:S01]  /*0e10*/  LEA R40, R23, UR18, 0x2 ;  /* 0x0000001217287c11 */ /* 0x000fe2000f8e10ff */
[----:B------:R-:W-:Y:S01]  /*0e20*/  IMAD R25, R14, UR10, R25 ;  /* 0x0000000a0e197c24 */ /* 0x000fe2000f8e0219 */
[----:B------:R-:W-:Y:S01]  /*0e30*/  LEA R0, R0, UR18, 0x2 ;  /* 0x0000001200007c11 */ /* 0x000fe2000f8e10ff */
[----:B------:R-:W0:Y:S01]  /*0e40*/  LDS R31, [R2] ;  /* 0x00000000021f7984 */ /* 0x000e220000000800 */
[----:B------:R-:W-:-:S02]  /*0e50*/  LEA R39, R22, UR18, 0x2 ;  /* 0x0000001216277c11 */ /* 0x000fc4000f8e10ff */
[----:B------:R-:W-:Y:S01]  /*0e60*/  LEA R26, R25, UR18, 0x2 ;  /* 0x00000012191a7c11 */ /* 0x000fe2000f8e10ff */
[----:B------:R-:W3:Y:S01]  /*0e70*/  LDS R27, [R24] ;  /* 0x00000000181b7984 */ /* 0x000ee20000000800 */
[----:B--2---:R-:W2:Y:S03]  /*0e80*/  F2F.F64.F32 R22, UR15 ;  /* 0x0000000f00167d10 */ /* 0x004ea60008201800 */
[----:B------:R-:W4:Y:S04]  /*0e90*/  LDS R33, [R32] ;  /* 0x0000000020217984 */ /* 0x000f280000000800 */
[----:B------:R1:W2:Y:S04]  /*0ea0*/  LDS R25, [R0] ;  /* 0x0000000000197984 */ /* 0x0002a80000000800 */
[----:B------:R-:W2:Y:S04]  /*0eb0*/  LDS R35, [R26] ;  /* 0x000000001a237984 */ /* 0x000ea80000000800 */
[----:B------:R-:W2:Y:S01]  /*0ec0*/  LDS R29, [R28] ;  /* 0x000000001c1d7984 */ /* 0x000ea20000000800 */
[----:B-1----:R-:W-:-:S03]  /*0ed0*/  MOV R0, 0xfa0 ;  /* 0x00000fa000007802 */ /* 0x002fc60000000f00 */
[----:B------:R1:W2:Y:S04]  /*0ee0*/  LDS R37, [R39] ;  /* 0x0000000027257984 */ /* 0x0002a80000000800 */
[----:B------:R-:W2:Y:S01]  /*0ef0*/  LDS R41, [R40] ;  /* 0x0000000028297984 */ /* 0x000ea20000000800 */
[C---:B0-----:R-:W-:Y:S01]  /*0f00*/  FADD.FTZ R31, -R38.reuse, R31 ;  /* 0x0000001f261f7221 */ /* 0x041fe20000010100 */
[----:B---3--:R-:W-:-:S03]  /*0f10*/  FADD.FTZ R32, -R38, R27 ;  /* 0x0000001b26207221 */ /* 0x008fc60000010100 */
[----:B-1----:R-:W-:Y:S01]  /*0f20*/  FMUL.FTZ R39, R31, UR14 ;  /* 0x0000000e1f277c20 */ /* 0x002fe20008410000 */
[C---:B----4-:R-:W-:Y:S01]  /*0f30*/  FADD.FTZ R33, -R38.reuse, R33 ;  /* 0x0000002126217221 */ /* 0x050fe20000010100 */
[C---:B--2---:R-:W-:Y:S01]  /*0f40*/  FADD.FTZ R34, -R38.reuse, R25 ;  /* 0x0000001926227221 */ /* 0x044fe20000010100 */
[C---:B------:R-:W-:Y:S01]  /*0f50*/  FADD.FTZ R35, -R38.reuse, R35 ;  /* 0x0000002326237221 */ /* 0x040fe20000010100 */
[C---:B------:R-:W-:Y:S01]  /*0f60*/  FADD.FTZ R36, -R38.reuse, R29 ;  /* 0x0000001d26247221 */ /* 0x040fe20000010100 */
[C---:B------:R-:W-:Y:S01]  /*0f70*/  FADD.FTZ R37, -R38.reuse, R37 ;  /* 0x0000002526257221 */ /* 0x040fe20000010100 */
[----:B------:R-:W-:-:S07]  /*0f80*/  FADD.FTZ R38, -R38, R41 ;  /* 0x0000002926267221 */ /* 0x000fce0000010100 */
[----:B-----5:R-:W-:Y:S05]  /*0f90*/  CALL.REL.NOINC `($__internal_1_$__cuda_sm20_rcp_f64_v3) ;  /* 0x0000001400f87944 */ /* 0x020fea0003c00000 */
[----:B------:R-:W-:Y:S01]  /*0fa0*/  MOV R22, R24 ;  /* 0x0000001800167202 */ /* 0x000fe20000000f00 */
[----:B------:R-:W-:Y:S01]  /*0fb0*/  IMAD.MOV.U32 R2, RZ, RZ, 0x3f52c7ea ;  /* 0x3f52c7eaff027424 */ /* 0x000fe200078e00ff */
[----:B------:R-:W-:Y:S01]  /*0fc0*/  MOV R23, R25 ;  /* 0x0000001900177202 */ /* 0x000fe20000000f00 */
[----:B------:R-:W0:Y:S03]  /*0fd0*/  LDS R30, [R30] ;  /* 0x000000001e1e7984 */ /* 0x000e260000000800 */
[----:B------:R1:W2:Y:S02]  /*0fe0*/  F2F.F32.F64 R0, R22 ;  /* 0x0000001600007310 */ /* 0x0002a40000301000 */
[----:B-1----:R-:W-:Y:S01]  /*0ff0*/  FMUL.FTZ R23, R34, UR14 ;  /* 0x0000000e22177c20 */ /* 0x002fe20008410000 */
[----:B--2---:R-:W-:-:S03]  /*1000*/  FMUL.FTZ R39, R39, R0 ;  /* 0x0000000027277220 */ /* 0x004fc60000410000 */
[----:B------:R-:W-:Y:S01]  /*1010*/  FMUL.FTZ R22, R0, R23 ;  /* 0x0000001700167220 */ /* 0x000fe20000410000 */
[C---:B------:R-:W-:Y:S01]  /*1020*/  FADD.FTZ R29, |R39|.reuse, -RZ ;  /* 0x800000ff271d7221 */ /* 0x040fe20000010200 */
[C---:B------:R-:W-:Y:S02]  /*1030*/  FSETP.GT.FTZ.AND P5, PT, |R39|.reuse, 1, PT ;  /* 0x3f8000002700780b */ /* 0x040fe40003fb4200 */
[C---:B------:R-:W-:Y:S01]  /*1040*/  FADD.FTZ R23, |R22|.reuse, -RZ ;  /* 0x800000ff16177221 */ /* 0x040fe20000010200 */
[----:B------:R-:W-:Y:S02]  /*1050*/  FSETP.GT.FTZ.AND P0, PT, |R22|, 1, PT ;  /* 0x3f8000001600780b */ /* 0x000fe40003f14200 */
[----:B------:R-:W-:-:S08]  /*1060*/  FSETP.GTU.FTZ.AND P6, PT, |R39|, +INF , PT ;  /* 0x7f8000002700780b */ /* 0x000fd00003fdc200 */
[----:B------:R-:W1:Y:S08]  /*1070*/  @P5 MUFU.RCP R29, R29 ;  /* 0x0000001d001d5308 */ /* 0x000e700000001000 */
[----:B------:R-:W2:Y:S01]  /*1080*/  @P0 MUFU.RCP R23, R23 ;  /* 0x0000001700170308 */ /* 0x000ea20000001000 */
[----:B-1----:R-:W-:-:S04]  /*1090*/  FMUL.FTZ R25, R29, R29 ;  /* 0x0000001d1d197220 */ /* 0x002fc80000410000 */
[C---:B------:R-:W-:Y:S01]  /*10a0*/  FADD.FTZ R26, R25.reuse, 11.33538818359375 ;  /* 0x41355dc0191a7421 */ /* 0x040fe20000010000 */
[----:B------:R-:W-:-:S03]  /*10b0*/  FFMA.FTZ R24, R25, -R2, -5.6748671531677246094 ;  /* 0xc0b5988319187423 */ /* 0x000fc60000010802 */
[C---:B------:R-:W-:Y:S01]  /*10c0*/  FFMA.FTZ R26, R25.reuse, R26, 28.84246826171875 ;  /* 0x41e6bd60191a7423 */ /* 0x040fe2000001001a */
[----:B------:R-:W-:-:S03]  /*10d0*/  FFMA.FTZ R24, R25, R24, -6.5655550956726074219 ;  /* 0xc0d2190719187423 */ /* 0x000fc60000010018 */
[C---:B------:R-:W-:Y:S01]  /*10e0*/  FFMA.FTZ R26, R25.reuse, R26, 19.6966705322265625 ;  /* 0x419d92c8191a7423 */ /* 0x040fe2000001001a */
[----:B------:R-:W-:Y:S01]  /*10f0*/  FMUL.FTZ R24, R25, R24 ;  /* 0x0000001819187220 */ /* 0x000fe20000410000 */
[----:B--2---:R-:W-:-:S03]  /*1100*/  FMUL.FTZ R25, R23, R23 ;  /* 0x0000001717197220 */ /* 0x004fc60000410000 */
[----:B------:R-:W-:Y:S01]  /*1110*/  FMUL.FTZ R24, R29, R24 ;  /* 0x000000181d187220 */ /* 0x000fe20000410000 */
[----:B------:R-:W1:Y:S03]  /*1120*/  MUFU.RCP R26, R26 ;  /* 0x0000001a001a7308 */ /* 0x000e660000001000 */
[----:B-1----:R-:W-:Y:S01]  /*1130*/  FFMA.FTZ R29, R24, R26, R29 ;  /* 0x0000001a181d7223 */ /* 0x002fe2000001001d */
[----:B------:R-:W-:Y:S01]  /*1140*/  FADD.FTZ R26, R25, 11.33538818359375 ;  /* 0x41355dc0191a7421 */ /* 0x000fe20000010000 */
[----:B------:R-:W-:Y:S02]  /*1150*/  @!P6 FADD.FTZ R24, -R39, -RZ ;  /* 0x800000ff2718e221 */ /* 0x000fe40000010100 */
[----:B------:R-:W-:Y:S01]  /*1160*/  @P5 FADD.FTZ R29, -R29, 1.5707963705062866211 ;  /* 0x3fc90fdb1d1d5421 */ /* 0x000fe20000010100 */
[----:B------:R-:W-:Y:S01]  /*1170*/  FFMA.FTZ R26, R25, R26, 28.84246826171875 ;  /* 0x41e6bd60191a7423 */ /* 0x000fe2000001001a */
[----:B------:R-:W-:-:S03]  /*1180*/  FSETP.GTU.FTZ.AND P5, PT, |R22|, +INF , PT ;  /* 0x7f8000001600780b */ /* 0x000fc60003fbc200 */
[----:B------:R-:W-:Y:S01]  /*1190*/  FFMA.FTZ R28, R25, R26, 19.6966705322265625 ;  /* 0x419d92c8191c7423 */ /* 0x000fe2000001001a */
[----:B------:R-:W-:Y:S01]  /*11a0*/  @!P6 LOP3.LUT R29, R29, 0x80000000, R24, 0xf8, !PT ;  /* 0x800000001d1de812 */ /* 0x000fe200078ef818 */
[----:B------:R-:W-:-:S03]  /*11b0*/  FFMA.FTZ R24, R25, -R2, -5.6748671531677246094 ;  /* 0xc0b5988319187423 */ /* 0x000fc60000010802 */
[----:B------:R-:W1:Y:S01]  /*11c0*/  F2F.F64.F32 R26, R29 ;  /* 0x0000001d001a7310 */ /* 0x000e620000201800 */
[----:B------:R-:W-:-:S04]  /*11d0*/  FFMA.FTZ R24, R25, R24, -6.5655550956726074219 ;  /* 0xc0d2190719187423 */ /* 0x000fc80000010018 */
[----:B------:R-:W-:-:S03]  /*11e0*/  FMUL.FTZ R24, R25, R24 ;  /* 0x0000001819187220 */ /* 0x000fc60000410000 */
[----:B------:R-:W2:Y:S01]  /*11f0*/  MUFU.RCP R28, R28 ;  /* 0x0000001c001c7308 */ /* 0x000ea20000001000 */
[----:B------:R-:W-:-:S04]  /*1200*/  FMUL.FTZ R24, R23, R24 ;  /* 0x0000001817187220 */ /* 0x000fc80000410000 */
[----:B--2---:R-:W-:Y:S01]  /*1210*/  FFMA.FTZ R39, R24, R28, R23 ;  /* 0x0000001c18277223 */ /* 0x004fe20000010017 */
[----:B------:R-:W-:Y:S01]  /*1220*/  MOV R23, 0x3fd45f31 ;  /* 0x3fd45f3100177802 */ /* 0x000fe20000000f00 */
[----:B------:R-:W2:Y:S02]  /*1230*/  LDC R28, c[0x0][0x3a0] ;  /* 0x0000e800ff1c7b82 */ /* 0x000ea40000000800 */
[----:B------:R-:W-:-:S05]  /*1240*/  @P0 FADD.FTZ R39, -R39, 1.5707963705062866211 ;  /* 0x3fc90fdb27270421 */ /* 0x000fca0000010100 */
[----:B------:R-:W-:Y:S01]  /*1250*/  @!P5 LOP3.LUT R39, R39, 0x80000000, R22, 0xf8, !PT ;  /* 0x800000002727d812 */ /* 0x000fe200078ef816 */
[----:B------:R-:W-:-:S03]  /*1260*/  HFMA2 R22, -RZ, RZ, -0.000395298004150390625, -222.625 ;  /* 0x8e7adaf5ff167431 */ /* 0x000fc600000001ff */
[----:B------:R-:W3:Y:S03]  /*1270*/  F2F.F64.F32 R24, R39 ;  /* 0x0000002700187310 */ /* 0x000ee60000201800 */
[-C--:B-1----:R-:W-:Y:S01]  /*1280*/  DFMA R26, R26, R22.reuse, 0.5 ;  /* 0x3fe000001a1a742b */ /* 0x082fe20000000016 */
[----:B--2---:R-:W-:Y:S01]  /*1290*/  FMUL.FTZ R29, R32, R28 ;  /* 0x0000001c201d7220 */ /* 0x004fe20000410000 */
[----:B---3--:R-:W-:-:S08]  /*12a0*/  DFMA R24, R24, R22, 0.5 ;  /* 0x3fe000001818742b */ /* 0x008fd00000000016 */
[----:B------:R-:W-:Y:S08]  /*12b0*/  F2F.F32.F64 R26, R26 ;  /* 0x0000001a001a7310 */ /* 0x000ff00000301000 */
[----:B------:R-:W1:Y:S02]  /*12c0*/  F2F.F32.F64 R25, R24 ;  /* 0x0000001800197310 */ /* 0x000e640000301000 */
[----:B-1----:R-:W-:-:S04]  /*12d0*/  FMUL.FTZ R34, R34, R25 ;  /* 0x0000001922227220 */ /* 0x002fc80000410000 */
[----:B------:R-:W-:Y:S01]  /*12e0*/  FFMA.FTZ R31, R31, R26, R34 ;  /* 0x0000001a1f1f7223 */ /* 0x000fe20000010022 */
[----:B------:R-:W-:-:S04]  /*12f0*/  FMUL.FTZ R34, R0, R29 ;  /* 0x0000001d00227220 */ /* 0x000fc80000410000 */
[C---:B------:R-:W-:Y:S01]  /*1300*/  FADD.FTZ R29, |R34|.reuse, -RZ ;  /* 0x800000ff221d7221 */ /* 0x040fe20000010200 */
[C---:B------:R-:W-:Y:S02]  /*1310*/  FSETP.GT.FTZ.AND P0, PT, |R34|.reuse, 1, PT ;  /* 0x3f8000002200780b */ /* 0x040fe40003f14200 */
[----:B------:R-:W-:-:S11]  /*1320*/  FSETP.GTU.FTZ.AND P5, PT, |R34|, +INF , PT ;  /* 0x7f8000002200780b */ /* 0x000fd60003fbc200 */
[----:B------:R-:W1:Y:S02]  /*1330*/  @P0 MUFU.RCP R29, R29 ;  /* 0x0000001d001d0308 */ /* 0x000e640000001000 */
[----:B-1----:R-:W-:-:S04]  /*1340*/  FMUL.FTZ R27, R29, R29 ;  /* 0x0000001d1d1b7220 */ /* 0x002fc80000410000 */
[C---:B------:R-:W-:Y:S01]  /*1350*/  FFMA.FTZ R26, R27.reuse, -R2, -5.6748671531677246094 ;  /* 0xc0b598831b1a7423 */ /* 0x040fe20000010802 */
[----:B------:R-:W-:-:S03]  /*1360*/  FADD.FTZ R24, R27, 11.33538818359375 ;  /* 0x41355dc01b187421 */ /* 0x000fc60000010000 */
[C---:B------:R-:W-:Y:S01]  /*1370*/  FFMA.FTZ R26, R27.reuse, R26, -6.5655550956726074219 ;  /* 0xc0d219071b1a7423 */ /* 0x040fe2000001001a */
[----:B------:R-:W-:-:S03]  /*1380*/  FFMA.FTZ R24, R27, R24, 28.84246826171875 ;  /* 0x41e6bd601b187423 */ /* 0x000fc60000010018 */
[C---:B------:R-:W-:Y:S01]  /*1390*/  FMUL.FTZ R26, R27.reuse, R26 ;  /* 0x0000001a1b1a7220 */ /* 0x040fe20000410000 */
[----:B------:R-:W-:Y:S01]  /*13a0*/  FFMA.FTZ R27, R27, R24, 19.6966705322265625 ;  /* 0x419d92c81b1b7423 */ /* 0x000fe20000010018 */
[----:B------:R-:W-:Y:S02]  /*13b0*/  @!P5 FADD.FTZ R24, -R34, -RZ ;  /* 0x800000ff2218d221 */ /* 0x000fe40000010100 */
[----:B------:R-:W-:-:S03]  /*13c0*/  FMUL.FTZ R26, R29, R26 ;  /* 0x0000001a1d1a7220 */ /* 0x000fc60000410000 */
[----:B------:R-:W1:Y:S02]  /*13d0*/  MUFU.RCP R27, R27 ;  /* 0x0000001b001b7308 */ /* 0x000e640000001000 */
[----:B-1----:R-:W-:Y:S01]  /*13e0*/  FFMA.FTZ R39, R26, R27, R29 ;  /* 0x0000001b1a277223 */ /* 0x002fe2000001001d */
[----:B------:R-:W-:-:S03]  /*13f0*/  FMUL.FTZ R29, R35, R28 ;  /* 0x0000001c231d7220 */ /* 0x000fc60000410000 */
[----:B------:R-:W-:Y:S01]  /*1400*/  @P0 FADD.FTZ R39, -R39, 1.5707963705062866211 ;  /* 0x3fc90fdb27270421 */ /* 0x000fe20000010100 */
[----:B------:R-:W-:-:S04]  /*1410*/  FMUL.FTZ R26, R0, R29 ;  /* 0x0000001d001a7220 */ /* 0x000fc80000410000 */
[C---:B------:R-:W-:Y:S01]  /*1420*/  FADD.FTZ R27, |R26|.reuse, -RZ ;  /* 0x800000ff1a1b7221 */ /* 0x040fe20000010200 */
[C---:B------:R-:W-:Y:S02]  /*1430*/  FSETP.GT.FTZ.AND P0, PT, |R26|.reuse, 1, PT ;  /* 0x3f8000001a00780b */ /* 0x040fe40003f14200 */
[----:B------:R-:W-:Y:S02]  /*1440*/  @!P5 LOP3.LUT R39, R39, 0x80000000, R24, 0xf8, !PT ;  /* 0x800000002727d812 */ /* 0x000fe400078ef818 */
[----:B------:R-:W-:Y:S02]  /*1450*/  FSETP.GTU.FTZ.AND P5, PT, |R26|, +INF , PT ;  /* 0x7f8000001a00780b */ /* 0x000fe40003fbc200 */
[----:B------:R-:W1:Y:S08]  /*1460*/  F2F.F64.F32 R24, R39 ;  /* 0x0000002700187310 */ /* 0x000e700000201800 */
[----:B------:R-:W2:Y:S01]  /*1470*/  @P0 MUFU.RCP R27, R27 ;  /* 0x0000001b001b0308 */ /* 0x000ea20000001000 */
[----:B-1----:R-:W-:Y:S01]  /*1480*/  DFMA R24, R24, R22, 0.5 ;  /* 0x3fe000001818742b */ /* 0x002fe20000000016 */
[----:B--2---:R-:W-:-:S09]  /*1490*/  FMUL.FTZ R29, R27, R27 ;  /* 0x0000001b1b1d7220 */ /* 0x004fd20000410000 */
[----:B------:R-:W1:Y:S01]  /*14a0*/  F2F.F32.F64 R24, R24 ;  /* 0x0000001800187310 */ /* 0x000e620000301000 */
[C---:B------:R-:W-:Y:S01]  /*14b0*/  FADD.FTZ R40, R29.reuse, 11.33538818359375 ;  /* 0x41355dc01d287421 */ /* 0x040fe20000010000 */
[----:B------:R-:W-:-:S03]  /*14c0*/  FFMA.FTZ R34, R29, -R2, -5.6748671531677246094 ;  /* 0xc0b598831d227423 */ /* 0x000fc60000010802 */
[C---:B------:R-:W-:Y:S01]  /*14d0*/  FFMA.FTZ R40, R29.reuse, R40, 28.84246826171875 ;  /* 0x41e6bd601d287423 */ /* 0x040fe20000010028 */
[----:B------:R-:W-:-:S03]  /*14e0*/  FFMA.FTZ R34, R29, R34, -6.5655550956726074219 ;  /* 0xc0d219071d227423 */ /* 0x000fc60000010022 */
[C---:B------:R-:W-:Y:S01]  /*14f0*/  FFMA.FTZ R40, R29.reuse, R40, 19.6966705322265625 ;  /* 0x419d92c81d287423 */ /* 0x040fe20000010028 */
[----:B------:R-:W-:Y:S01]  /*1500*/  FMUL.FTZ R34, R29, R34 ;  /* 0x000000221d227220 */ /* 0x000fe20000410000 */
[----:B-1----:R-:W-:-:S03]  /*1510*/  FFMA.FTZ R32, R32, R24, R31 ;  /* 0x0000001820207223 */ /* 0x002fc6000001001f */
[----:B------:R-:W-:Y:S01]  /*1520*/  FMUL.FTZ R34, R27, R34 ;  /* 0x000000221b227220 */ /* 0x000fe20000410000 */
[----:B------:R-:W1:Y:S03]  /*1530*/  MUFU.RCP R40, R40 ;  /* 0x0000002800287308 */ /* 0x000e660000001000 */
[----:B-1----:R-:W-:Y:S01]  /*1540*/  FFMA.FTZ R31, R34, R40, R27 ;  /* 0x00000028221f7223 */ /* 0x002fe2000001001b */
[----:B------:R-:W-:-:S03]  /*1550*/  FADD.FTZ R27, R28, -UR14 ;  /* 0x8000000e1c1b7e21 */ /* 0x000fc60008010000 */
[----:B------:R-:W-:Y:S01]  /*1560*/  @P0 FADD.FTZ R31, -R31, 1.5707963705062866211 ;  /* 0x3fc90fdb1f1f0421 */ /* 0x000fe20000010100 */
[----:B------:R-:W-:-:S04]  /*1570*/  FMUL.FTZ R27, R36, R27 ;  /* 0x0000001b241b7220 */ /* 0x000fc80000410000 */
[----:B------:R-:W-:Y:S01]  /*1580*/  @!P5 LOP3.LUT R31, R31, 0x80000000, R26, 0xf8, !PT ;  /* 0x800000001f1fd812 */ /* 0x000fe200078ef81a */
[----:B------:R-:W-:-:S03]  /*1590*/  FMUL.FTZ R26, R0, R27 ;  /* 0x0000001b001a7220 */ /* 0x000fc60000410000 */
[----:B------:R-:W1:Y:S01]  /*15a0*/  F2F.F64.F32 R24, R31 ;  /* 0x0000001f00187310 */ /* 0x000e620000201800 */
[C---:B------:R-:W-:Y:S01]  /*15b0*/  FADD.FTZ R27, |R26|.reuse, -RZ ;  /* 0x800000ff1a1b7221 */ /* 0x040fe20000010200 */
[C---:B------:R-:W-:Y:S02]  /*15c0*/  FSETP.GT.FTZ.AND P0, PT, |R26|.reuse, 1, PT ;  /* 0x3f8000001a00780b */ /* 0x040fe40003f14200 */
[----:B------:R-:W-:-:S11]  /*15d0*/  FSETP.GTU.FTZ.AND P5, PT, |R26|, +INF , PT ;  /* 0x7f8000001a00780b */ /* 0x000fd60003fbc200 */
[----:B------:R-:W2:Y:S01]  /*15e0*/  @P0 MUFU.RCP R27, R27 ;  /* 0x0000001b001b0308 */ /* 0x000ea20000001000 */
[----:B-1----:R-:W-:-:S10]  /*15f0*/  DFMA R24, R24, R22, 0.5 ;  /* 0x3fe000001818742b */ /* 0x002fd40000000016 */
[----:B------:R-:W1:Y:S01]  /*1600*/  F2F.F32.F64 R24, R24 ;  /* 0x0000001800187310 */ /* 0x000e620000301000 */
[----:B--2---:R-:W-:-:S04]  /*1610*/  FMUL.FTZ R29, R27, R27 ;  /* 0x0000001b1b1d7220 */ /* 0x004fc80000410000 */
[----:B------:R-:W-:-:S04]  /*1620*/  FADD.FTZ R34, R29, 11.33538818359375 ;  /* 0x41355dc01d227421 */ /* 0x000fc80000010000 */
[----:B------:R-:W-:Y:S01]  /*1630*/  FFMA.FTZ R34, R29, R34, 28.84246826171875 ;  /* 0x41e6bd601d227423 */ /* 0x000fe20000010022 */
[----:B-1----:R-:W-:Y:S01]  /*1640*/  FFMA.FTZ R35, R35, R24, R32 ;  /* 0x0000001823237223 */ /* 0x002fe20000010020 */
[C---:B------:R-:W-:Y:S02]  /*1650*/  FFMA.FTZ R32, R29.reuse, -R2, -5.6748671531677246094 ;  /* 0xc0b598831d207423 */ /* 0x040fe40000010802 */
[C---:B------:R-:W-:Y:S02]  /*1660*/  FFMA.FTZ R34, R29.reuse, R34, 19.6966705322265625 ;  /* 0x419d92c81d227423 */ /* 0x040fe40000010022 */
[----:B------:R-:W-:-:S04]  /*1670*/  FFMA.FTZ R32, R29, R32, -6.5655550956726074219 ;  /* 0xc0d219071d207423 */ /* 0x000fc80000010020 */
[----:B------:R-:W1:Y:S01]  /*1680*/  MUFU.RCP R34, R34 ;  /* 0x0000002200227308 */ /* 0x000e620000001000 */
[----:B------:R-:W-:-:S04]  /*1690*/  FMUL.FTZ R32, R29, R32 ;  /* 0x000000201d207220 */ /* 0x000fc80000410000 */
[----:B------:R-:W-:-:S04]  /*16a0*/  FMUL.FTZ R32, R27, R32 ;  /* 0x000000201b207220 */ /* 0x000fc80000410000 */
[----:B-1----:R-:W-:Y:S01]  /*16b0*/  FFMA.FTZ R29, R32, R34, R27 ;  /* 0x00000022201d7223 */ /* 0x002fe2000001001b */
[----:B------:R-:W-:-:S03]  /*16c0*/  FADD.FTZ R32, R28, UR14 ;  /* 0x0000000e1c207e21 */ /* 0x000fc60008010000 */
[----:B------:R-:W-:Y:S01]  /*16d0*/  @P0 FADD.FTZ R29, -R29, 1.5707963705062866211 ;  /* 0x3fc90fdb1d1d0421 */ /* 0x000fe20000010100 */
[----:B------:R-:W-:-:S04]  /*16e0*/  FMUL.FTZ R27, R37, R32 ;  /* 0x00000020251b7220 */ /* 0x000fc80000410000 */
[----:B------:R-:W-:Y:S01]  /*16f0*/  @!P5 LOP3.LUT R29, R29, 0x80000000, R26, 0xf8, !PT ;  /* 0x800000001d1dd812 */ /* 0x000fe200078ef81a */
[----:B------:R-:W-:-:S03]  /*1700*/  FMUL.FTZ R26, R0, R27 ;  /* 0x0000001b001a7220 */ /* 0x000fc60000410000 */
[----:B------:R1:W2:Y:S01]  /*1710*/  F2F.F64.F32 R24, R29 ;  /* 0x0000001d00187310 */ /* 0x0002a20000201800 */
[C---:B------:R-:W-:Y:S01]  /*1720*/  FADD.FTZ R27, |R26|.reuse, -RZ ;  /* 0x800000ff1a1b7221 */ /* 0x040fe20000010200 */
[C---:B------:R-:W-:Y:S02]  /*1730*/  FSETP.GT.FTZ.AND P5, PT, |R26|.reuse, 1, PT ;  /* 0x3f8000001a00780b */ /* 0x040fe40003fb4200 */
[----:B------:R-:W-:Y:S01]  /*1740*/  FSETP.GTU.FTZ.AND P6, PT, |R26|, +INF , PT ;  /* 0x7f8000001a00780b */ /* 0x000fe20003fdc200 */
[----:B-1----:R-:W-:-:S04]  /*1750*/  FMUL.FTZ R29, R33, R32 ;  /* 0x00000020211d7220 */ /* 0x002fc80000410000 */
[----:B------:R-:W-:-:S06]  /*1760*/  FMUL.FTZ R29, R0, R29 ;  /* 0x0000001d001d7220 */ /* 0x000fcc0000410000 */
[----:B------:R-:W1:Y:S01]  /*1770*/  @P5 MUFU.RCP R27, R27 ;  /* 0x0000001b001b5308 */ /* 0x000e620000001000 */
[----:B--2---:R-:W-:Y:S01]  /*1780*/  DFMA R24, R24, R22, 0.5 ;  /* 0x3fe000001818742b */ /* 0x004fe20000000016 */
[C---:B------:R-:W-:Y:S01]  /*1790*/  FSETP.GT.FTZ.AND P0, PT, |R29|.reuse, 1, PT ;  /* 0x3f8000001d00780b */ /* 0x040fe20003f14200 */
[----:B------:R-:W-:-:S08]  /*17a0*/  FADD.FTZ R32, |R29|, -RZ ;  /* 0x800000ff1d207221 */ /* 0x000fd00000010200 */
[----:B------:R-:W2:Y:S01]  /*17b0*/  F2F.F32.F64 R24, R24 ;  /* 0x0000001800187310 */ /* 0x000ea20000301000 */
[----:B-1----:R-:W-:-:S07]  /*17c0*/  FMUL.FTZ R31, R27, R27 ;  /* 0x0000001b1b1f7220 */ /* 0x002fce0000410000 */
[----:B------:R-:W1:Y:S01]  /*17d0*/  @P0 MUFU.RCP R32, R32 ;  /* 0x0000002000200308 */ /* 0x000e620000001000 */
[----:B------:R-:W-:-:S04]  /*17e0*/  FADD.FTZ R34, R31, 11.33538818359375 ;  /* 0x41355dc01f227421 */ /* 0x000fc80000010000 */
[C---:B------:R-:W-:Y:S01]  /*17f0*/  FFMA.FTZ R34, R31.reuse, R34, 28.84246826171875 ;  /* 0x41e6bd601f227423 */ /* 0x040fe20000010022 */
[----:B--2---:R-:W-:Y:S01]  /*1800*/  FFMA.FTZ R36, R36, R24, R35 ;  /* 0x0000001824247223 */ /* 0x004fe20000010023 */
[----:B------:R-:W-:Y:S02]  /*1810*/  FADD.FTZ R35, -R28, UR14 ;  /* 0x0000000e1c237e21 */ /* 0x000fe40008010100 */
[----:B------:R-:W-:Y:S02]  /*1820*/  FFMA.FTZ R34, R31, R34, 19.6966705322265625 ;  /* 0x419d92c81f227423 */ /* 0x000fe40000010022 */
[----:B------:R-:W-:-:S04]  /*1830*/  FMUL.FTZ R35, R38, R35 ;  /* 0x0000002326237220 */ /* 0x000fc80000410000 */
[----:B------:R-:W-:Y:S01]  /*1840*/  FMUL.FTZ R28, R0, R35 ;  /* 0x00000023001c7220 */ /* 0x000fe20000410000 */
[----:B------:R-:W2:Y:S01]  /*1850*/  MUFU.RCP R34, R34 ;  /* 0x0000002200227308 */ /* 0x000ea20000001000 */
[----:B------:R-:W-:Y:S01]  /*1860*/  FFMA.FTZ R0, R31, -R2, -5.6748671531677246094 ;  /* 0xc0b598831f007423 */ /* 0x000fe20000010802 */
[----:B-1----:R-:W-:-:S03]  /*1870*/  FMUL.FTZ R25, R32, R32 ;  /* 0x0000002020197220 */ /* 0x002fc60000410000 */
[----:B------:R-:W-:-:S04]  /*1880*/  FFMA.FTZ R0, R31, R0, -6.5655550956726074219 ;  /* 0xc0d219071f007423 */ /* 0x000fc80000010000 */
[----:B------:R-:W-:-:S04]  /*1890*/  FMUL.FTZ R0, R31, R0 ;  /* 0x000000001f007220 */ /* 0x000fc80000410000 */
[----:B------:R-:W-:-:S04]  /*18a0*/  FMUL.FTZ R0, R27, R0 ;  /* 0x000000001b007220 */ /* 0x000fc80000410000 */
[----:B--2---:R-:W-:Y:S01]  /*18b0*/  FFMA.FTZ R31, R0, R34, R27 ;  /* 0x00000022001f7223 */ /* 0x004fe2000001001b */
[----:B------:R-:W-:-:S03]  /*18c0*/  FADD.FTZ R0, R25, 11.33538818359375 ;  /* 0x41355dc019007421 */ /* 0x000fc60000010000 */
[----:B------:R-:W-:Y:S01]  /*18d0*/  @P5 FADD.FTZ R31, -R31, 1.5707963705062866211 ;  /* 0x3fc90fdb1f1f5421 */ /* 0x000fe20000010100 */
[C---:B------:R-:W-:Y:S01]  /*18e0*/  FSETP.GT.FTZ.AND P5, PT, |R28|.reuse, 1, PT ;  /* 0x3f8000001c00780b */ /* 0x040fe20003fb4200 */
[C---:B------:R-:W-:Y:S01]  /*18f0*/  FFMA.FTZ R24, R25.reuse, R0, 28.84246826171875 ;  /* 0x41e6bd6019187423 */ /* 0x040fe20000010000 */
[----:B------:R-:W-:Y:S02]  /*1900*/  FFMA.FTZ R0, R25, -R2, -5.6748671531677246094 ;  /* 0xc0b5988319007423 */ /* 0x000fe40000010802 */
[----:B------:R-:W-:Y:S01]  /*1910*/  @!P6 LOP3.LUT R31, R31, 0x80000000, R26, 0xf8, !PT ;  /* 0x800000001f1fe812 */ /* 0x000fe200078ef81a */
[C---:B------:R-:W-:Y:S01]  /*1920*/  FFMA.FTZ R24, R25.reuse, R24, 19.6966705322265625 ;  /* 0x419d92c819187423 */ /* 0x040fe20000010018 */
[----:B------:R-:W-:Y:S01]  /*1930*/  FADD.FTZ R26, |R28|, -RZ ;  /* 0x800000ff1c1a7221 */ /* 0x000fe20000010200 */
[----:B------:R-:W-:-:S04]  /*1940*/  FFMA.FTZ R0, R25, R0, -6.5655550956726074219 ;  /* 0xc0d2190719007423 */ /* 0x000fc80000010000 */
[----:B------:R-:W1:Y:S01]  /*1950*/  MUFU.RCP R24, R24 ;  /* 0x0000001800187308 */ /* 0x000e620000001000 */
[----:B------:R-:W-:-:S04]  /*1960*/  FMUL.FTZ R25, R25, R0 ;  /* 0x0000000019197220 */ /* 0x000fc80000410000 */
[----:B------:R-:W-:-:S03]  /*1970*/  FMUL.FTZ R25, R32, R25 ;  /* 0x0000001920197220 */ /* 0x000fc60000410000 */
[----:B------:R-:W2:Y:S01]  /*1980*/  @P5 MUFU.RCP R26, R26 ;  /* 0x0000001a001a5308 */ /* 0x000ea20000001000 */
[----:B-1----:R-:W-:Y:S01]  /*1990*/  FFMA.FTZ R32, R25, R24, R32 ;  /* 0x0000001819207223 */ /* 0x002fe20000010020 */
[----:B--2---:R-:W-:-:S04]  /*19a0*/  FMUL.FTZ R25, R26, R26 ;  /* 0x0000001a1a197220 */ /* 0x004fc80000410000 */
[C---:B------:R-:W-:Y:S01]  /*19b0*/  FFMA.FTZ R2, R25.reuse, -R2, -5.6748671531677246094 ;  /* 0xc0b5988319027423 */ /* 0x040fe20000010802 */
[----:B------:R-:W-:-:S03]  /*19c0*/  FADD.FTZ R0, R25, 11.33538818359375 ;  /* 0x41355dc019007421 */ /* 0x000fc60000010000 */
[C---:B------:R-:W-:Y:S01]  /*19d0*/  FFMA.FTZ R2, R25.reuse, R2, -6.5655550956726074219 ;  /* 0xc0d2190719027423 */ /* 0x040fe20000010002 */
[----:B------:R-:W-:-:S03]  /*19e0*/  FFMA.FTZ R0, R25, R0, 28.84246826171875 ;  /* 0x41e6bd6019007423 */ /* 0x000fc60000010000 */
[C---:B------:R-:W-:Y:S01]  /*19f0*/  FMUL.FTZ R27, R25.reuse, R2 ;  /* 0x00000002191b7220 */ /* 0x040fe20000410000 */
[----:B------:R-:W-:Y:S01]  /*1a00*/  FFMA.FTZ R2, R25, R0, 19.6966705322265625 ;  /* 0x419d92c819027423 */ /* 0x000fe20000010000 */
[----:B------:R-:W-:-:S05]  /*1a10*/  IMAD.WIDE R24, R17, 0x4, R20 ;  /* 0x0000000411187825 */ /* 0x000fca00078e0214 */
[----:B------:R1:W2:Y:S01]  /*1a20*/  LDG.E R0, desc[UR12][R24.64] ;  /* 0x0000000c18007981 */ /* 0x0002a2000c1e1900 */
[----:B------:R-:W3:Y:S01]  /*1a30*/  MUFU.RCP R2, R2 ;  /* 0x0000000200027308 */ /* 0x000ee20000001000 */
[----:B------:R-:W-:Y:S01]  /*1a40*/  FSETP.GTU.FTZ.AND P6, PT, |R29|, +INF , PT ;  /* 0x7f8000001d00780b */ /* 0x000fe20003fdc200 */
[----:B------:R-:W-:Y:S01]  /*1a50*/  @P0 FADD.FTZ R32, -R32, 1.5707963705062866211 ;  /* 0x3fc90fdb20200421 */ /* 0x000fe20000010100 */
[----:B------:R-:W-:Y:S01]  /*1a60*/  FMUL.FTZ R27, R26, R27 ;  /* 0x0000001b1a1b7220 */ /* 0x000fe20000410000 */
[----:B------:R-:W-:Y:S01]  /*1a70*/  FSETP.GTU.FTZ.AND P0, PT, |R28|, +INF , PT ;  /* 0x7f8000001c00780b */ /* 0x000fe20003f1c200 */
[----:B------:R-:W-:Y:S01]  /*1a80*/  UMOV UR16, 0x9999999a ;  /* 0x9999999a00107882 */ /* 0x000fe20000000000 */
[----:B------:R-:W-:-:S08]  /*1a90*/  UMOV UR17, 0x3fb99999 ;  /* 0x3fb9999900117882 */ /* 0x000fd00000000000 */
[----:B------:R-:W-:Y:S01]  /*1aa0*/  @!P6 FADD.FTZ R29, -R29, -RZ ;  /* 0x800000ff1d1de221 */ /* 0x000fe20000010100 */
[----:B---3--:R-:W-:Y:S02]  /*1ab0*/  FFMA.FTZ R17, R27, R2, R26 ;  /* 0x000000021b117223 */ /* 0x008fe4000001001a */
[----:B------:R-:W3:Y:S02]  /*1ac0*/  F2F.F64.F32 R26, R31 ;  /* 0x0000001f001a7310 */ /* 0x000ee40000201800 */
[----:B------:R-:W-:Y:S01]  /*1ad0*/  @!P6 LOP3.LUT R32, R32, 0x80000000, R29, 0xf8, !PT ;  /* 0x800000002020e812 */ /* 0x000fe200078ef81d */
[----:B------:R-:W-:-:S05]  /*1ae0*/  @P5 FADD.FTZ R17, -R17, 1.5707963705062866211 ;  /* 0x3fc90fdb11115421 */ /* 0x000fca0000010100 */
[----:B------:R-:W-:Y:S01]  /*1af0*/  @!P0 LOP3.LUT R17, R17, 0x80000000, R28, 0xf8, !PT ;  /* 0x8000000011118812 */ /* 0x000fe200078ef81c */
[----:B-1----:R-:W1:Y:S01]  /*1b00*/  F2F.F64.F32 R24, R32 ;  /* 0x0000002000187310 */ /* 0x002e620000201800 */
[----:B---3--:R-:W-:-:S07]  /*1b10*/  DFMA R26, R26, R22, 0.5 ;  /* 0x3fe000001a1a742b */ /* 0x008fce0000000016 */
[----:B------:R-:W3:Y:S01]  /*1b20*/  F2F.F64.F32 R28, R17 ;  /* 0x00000011001c7310 */ /* 0x000ee20000201800 */
[----:B-1----:R-:W-:-:S07]  /*1b30*/  DFMA R24, R24, R22, 0.5 ;  /* 0x3fe000001818742b */ /* 0x002fce0000000016 */
[----:B------:R-:W1:Y:S01]  /*1b40*/  F2F.F32.F64 R26, R26 ;  /* 0x0000001a001a7310 */ /* 0x000e620000301000 */
[----:B---3--:R-:W-:-:S07]  /*1b50*/  DFMA R28, R28, R22, 0.5 ;  /* 0x3fe000001c1c742b */ /* 0x008fce0000000016 */
[----:B------:R-:W3:Y:S01]  /*1b60*/  F2F.F32.F64 R24, R24 ;  /* 0x0000001800187310 */ /* 0x000ee20000301000 */
[----:B-1----:R-:W-:-:S07]  /*1b70*/  FFMA.FTZ R36, R37, R26, R36 ;  /* 0x0000001a25247223 */ /* 0x002fce0000010024 */
[----:B------:R-:W1:Y:S01]  /*1b80*/  F2F.F32.F64 R29, R28 ;  /* 0x0000001c001d7310 */ /* 0x000e620000301000 */
[----:B---3--:R-:W-:-:S07]  /*1b90*/  FFMA.FTZ R33, R33, R24, R36 ;  /* 0x0000001821217223 */ /* 0x008fce0000010024 */
[----:B0-----:R-:W-:Y:S01]  /*1ba0*/  F2F.F64.F32 R22, R30 ;  /* 0x0000001e00167310 */ /* 0x001fe20000201800 */
[----:B-1----:R-:W-:-:S07]  /*1bb0*/  FFMA.FTZ R38, R38, R29, R33 ;  /* 0x0000001d26267223 */ /* 0x002fce0000010021 */
[----:B------:R-:W0:Y:S02]  /*1bc0*/  F2F.F64.F32 R32, R38 ;  /* 0x0000002600207310 */ /* 0x000e240000201800 */
[----:B0-----:R-:W-:Y:S01]  /*1bd0*/  DFMA R32, R32, UR16, R22 ;  /* 0x0000001020207c2b */ /* 0x001fe20008000016 */
[----:B------:R-:W-:-:S09]  /*1be0*/  UMOV UR17, 0x3fc99999 ;  /* 0x3fc9999900117882 */ /* 0x000fd20000000000 */
[----:B------:R-:W0:Y:S08]  /*1bf0*/  F2F.F32.F64 R33, R32 ;  /* 0x0000002000217310 */ /* 0x000e300000301000 */
[----:B0-----:R-:W-:Y:S08]  /*1c00*/  F2F.F64.F32 R22, R33 ;  /* 0x0000002100167310 */ /* 0x001ff00000201800 */
[----:B--2---:R-:W0:Y:S01]  /*1c10*/  F2F.F64.F32 R24, R0 ;  /* 0x0000000000187310 */ /* 0x004e220000201800 */
[----:B------:R-:W-:-:S07]  /*1c20*/  FADD.FTZ R26, -R0, R33 ;  /* 0x00000021001a7221 */ /* 0x000fce0000010100 */
[----:B------:R-:W1:Y:S01]  /*1c30*/  F2F.F64.F32 R26, R26 ;  /* 0x0000001a001a7310 */ /* 0x000e620000201800 */
[----:B0-----:R-:W-:-:S08]  /*1c40*/  DMUL R24, R24, UR16 ;  /* 0x0000001018187c28 */ /* 0x001fd00008000000 */
[----:B-1----:R-:W-:-:S10]  /*1c50*/  DFMA R22, -R26, R24, R22 ;  /* 0x000000181a16722b */ /* 0x002fd40000000116 */
[----:B------:R0:W3:Y:S01]  /*1c60*/  F2F.F32.F64 R22, R22 ;  /* 0x0000001600167310 */ /* 0x0000e20000301000 */
[----:B------:R-:W-:Y:S05]  /*1c70*/  BRA `(.L_x_9) ;  /* 0x0000000000087947 */ /* 0x000fea0003800000 */
.L_x_8:
[----:B------:R-:W-:Y:S01]  /*1c80*/  MOV R30, RZ ;  /* 0x000000ff001e7202 */ /* 0x000fe20000000f00 */
[----:B------:R-:W-:-:S07]  /*1c90*/  IMAD.MOV.U32 R22, RZ, RZ, RZ ;  /* 0x000000ffff167224 */ /* 0x000fce00078e00ff */
.L_x_9:
[----:B-12---:R-:W-:Y:S05]  /*1ca0*/  BSYNC.RECONVERGENT B0 ;  /* 0x0000000000007941 */ /* 0x006fea0003800200 */
.L_x_7:
[----:B------:R-:W-:Y:S02]  /*1cb0*/  ISETP.LT.AND P0, PT, R16, UR9, PT ;  /* 0x0000000910007c0c */ /* 0x000fe4000bf01270 */
[C---:B------:R-:W-:Y:S02]  /*1cc0*/  ISETP.GE.AND P5, PT, R10.reuse, R13, PT ;  /* 0x0000000d0a00720c */ /* 0x040fe40003fa6270 */
[----:B------:R-:W-:-:S13]  /*1cd0*/  ISETP.LE.OR P0, PT, R10, R3, !P0 ;  /* 0x000000030a00720c */ /* 0x000fda0004703670 */
[----:B------:R-:W1:Y:S01]  /*1ce0*/  @!P0 LDS R0, [R5] ;  /* 0x0000000005008984 */ /* 0x000e620000000800 */
[----:B------:R-:W-:-:S05]  /*1cf0*/  @!P0 IMAD R2, R16, UR10, R15 ;  /* 0x0000000a10028c24 */ /* 0x000fca000f8e020f */
[----:B------:R-:W-:-:S05]  /*1d00*/  @!P0 LEA R15, R2, UR18, 0x2 ;  /* 0x00000012020f8c11 */ /* 0x000fca000f8e10ff */
[----:B-1----:R1:W-:Y:S04]  /*1d10*/  @!P0 STS [R15], R0 ;  /* 0x000000000f008388 */ /* 0x0023e80000000800 */
[----:B---3--:R1:W-:Y:S01]  /*1d20*/  @!P5 STS [R5], R22 ;  /* 0x000000160500d388 */ /* 0x0083e20000000800 */
[----:B------:R-:W-:Y:S05]  /*1d30*/  @!P5 BRA `(.L_x_10) ;  /* 0x00000000000cd947 */ /* 0x000fea0003800000 */
[----:B-1----:R-:W-:-:S05]  /*1d40*/  @!P4 IMAD R15, R14, UR10, R9 ;  /* 0x0000000a0e0fcc24 */ /* 0x002fca000f8e0209 */
[----:B------:R-:W-:-:S05]  /*1d50*/  @!P4 LEA R15, R15, UR18, 0x2 ;  /* 0x000000120f0fcc11 */ /* 0x000fca000f8e10ff */
[----:B------:R2:W-:Y:S02]  /*1d60*/  @!P4 STS [R15], R22 ;  /* 0x000000160f00c388 */ /* 0x0005e40000000800 */
.L_x_10:
[----:B------:R-:W-:Y:S01]  /*1d70*/  IADD3 R10, PT, PT, R10, 0x140, RZ ;  /* 0x000001400a0a7810 */ /* 0x000fe20007ffe0ff */
[----:B------:R-:W-:Y:S05]  /*1d80*/  WARPSYNC.ALL ;  /* 0x0000000000007948 */ /* 0x000fea0003800000 */
[----:B------:R-:W-:Y:S01]  /*1d90*/  BAR.SYNC.DEFER_BLOCKING 0x0 ;  /* 0x0000000000007b1d */ /* 0x000fe20000010000 */
[----:B------:R-:W-:Y:S01]  /*1da0*/  ISETP.NE.AND P0, PT, R10, R11, PT ;  /* 0x0000000b0a00720c */ /* 0x000fe20003f05270 */
[----:B-12---:R-:W-:-:S04]  /*1db0*/  FADD.FTZ R15, R22, -R30 ;  /* 0x8000001e160f7221 */ /* 0x006fc80000010000 */
[----:B------:R-:W-:-:S08]  /*1dc0*/  FADD.FTZ R12, |R15|, R12 ;  /* 0x0000000c0f0c7221 */ /* 0x000fd00000010200 */
[----:B------:R-:W-:Y:S05]  /*1dd0*/  @P0 BRA `(.L_x_11) ;  /* 0xffffffec006c0947 */ /* 0x000fea000383ffff */
[----:B------:R-:W-:Y:S05]  /*1de0*/  BRA `(.L_x_12) ;  /* 0x0000000000047947 */ /* 0x000fea0003800000 */
.L_x_6:
[----:B------:R-:W-:-:S07]  /*1df0*/  HFMA2 R12, -RZ, RZ, 0, 0 ;  /* 0x00000000ff0c7431 */ /* 0x000fce00000001ff */
.L_x_12:
[----:B------:R-:W-:Y:S01]  /*1e00*/  STS [R5], R12 ;  /* 0x0000000c05007388 */ /* 0x000fe20000000800 */
[----:B------:R-:W-:Y:S05]  /*1e10*/  WARPSYNC.ALL ;  /* 0x0000000000007948 */ /* 0x000fea0003800000 */
[----:B------:R-:W-:Y:S06]  /*1e20*/  BAR.SYNC.DEFER_BLOCKING 0x0 ;  /* 0x0000000000007b1d */ /* 0x000fec0000010000 */
[----:B------:R-:W-:Y:S01]  /*1e30*/  UMOV UR7, 0x80 ;  /* 0x0000008000077882 */ /* 0x000fe20000000000 */
[----:B------:R-:W-:Y:S04]  /*1e40*/  @P2 LDS R0, [R5+-0x400] ;  /* 0xfffc000005002984 */ /* 0x000fe80000000800 */
[----:B------:R-:W1:Y:S02]  /*1e50*/  @P2 LDS R7, [R5] ;  /* 0x0000000005072984 */ /* 0x000e640000000800 */
[----:B-1----:R-:W-:-:S05]  /*1e60*/  @P2 FADD.FTZ R0, R0, R7 ;  /* 0x0000000700002221 */ /* 0x002fca0000010000 */
[----:B------:R1:W-:Y:S01]  /*1e70*/  @P2 STS [R5+-0x400], R0 ;  /* 0xfffc000005002388 */ /* 0x0003e20000000800 */
[----:B------:R-:W-:Y:S06]  /*1e80*/  BAR.SYNC.DEFER_BLOCKING 0x0 ;  /* 0x0000000000007b1d */ /* 0x000fec0000010000 */
.L_x_13:
[----:B------:R-:W-:Y:S01]  /*1e90*/  ISETP.LT.AND P0, PT, R3, UR7, PT ;  /* 0x0000000703007c0c */ /* 0x000fe2000bf01270 */
[----:B------:R-:W-:-:S04]  /*1ea0*/  USHF.R.S32.HI UR8, URZ, 0x1f, UR7 ;  /* 0x0000001fff087899 */ /* 0x000fc80008011407 */
[----:B------:R-:W-:-:S08]  /*1eb0*/  ULOP3.LUT UR8, UR8, 0x1, URZ, 0xc0, !UPT ;  /* 0x0000000108087892 */ /* 0x000fd0000f8ec0ff */
[----:B-12---:R-:W-:Y:S01]  /*1ec0*/  @P0 IADD3 R0, PT, PT, R3, UR7, RZ ;  /* 0x0000000703000c10 */ /* 0x006fe2000fffe0ff */
[----:B------:R-:W-:-:S03]  /*1ed0*/  UIADD3 UR7, UPT, UPT, UR8, UR7, URZ ;  /* 0x0000000708077290 */ /* 0x000fc6000fffe0ff */
[----:B------:R-:W-:Y:S01]  /*1ee0*/  @P0 LEA R2, R0, UR6, 0x2 ;  /* 0x0000000600020c11 */ /* 0x000fe2000f8e10ff */
[----:B------:R-:W-:Y:S01]  /*1ef0*/  USHF.R.S32.HI UR7, URZ, 0x1, UR7 ;  /* 0x00000001ff077899 */ /* 0x000fe20008011407 */
[----:B------:R-:W-:Y:S03]  /*1f00*/  @P0 LDS R0, [R5] ;  /* 0x0000000005000984 */ /* 0x000fe60000000800 */
[----:B------:R-:W-:Y:S01]  /*1f10*/  UISETP.GT.AND UP0, UPT, UR7, URZ, UPT ;  /* 0x000000ff0700728c */ /* 0x000fe2000bf04270 */
[----:B------:R-:W1:Y:S02]  /*1f20*/  @P0 LDS R7, [R2] ;  /* 0x0000000002070984 */ /* 0x000e640000000800 */
[----:B-1----:R-:W-:-:S05]  /*1f30*/  @P0 FADD.FTZ R0, R0, R7 ;  /* 0x0000000700000221 */ /* 0x002fca0000010000 */
[----:B------:R2:W-:Y:S01]  /*1f40*/  @P0 STS [R5], R0 ;  /* 0x0000000005000388 */ /* 0x0005e20000000800 */
[----:B------:R-:W-:Y:S06]  /*1f50*/  BAR.SYNC.DEFER_BLOCKING 0x0 ;  /* 0x0000000000007b1d */ /* 0x000fec0000010000 */
[----:B------:R-:W-:Y:S05]  /*1f60*/  BRA.U UP0, `(.L_x_13) ;  /* 0xfffffffd00c87547 */ /* 0x000fea000b83ffff */
[----:B------:R-:W-:Y:S04]  /*1f70*/  BSSY.RECONVERGENT B0, `(.L_x_14) ;  /* 0x0000010000007945 */ /* 0x000fe80003800200 */
[----:B------:R-:W-:Y:S05]  /*1f80*/  @P3 BRA `(.L_x_15) ;  /* 0x0000000000383947 */ /* 0x000fea0003800000 */
[----:B--2---:R-:W1:Y:S01]  /*1f90*/  LDS R0, [R5] ;  /* 0x0000000005007984 */ /* 0x004e620000000800 */
[----:B------:R-:W-:Y:S01]  /*1fa0*/  I2FP.F32.S32 R2, UR11 ;  /* 0x0000000b00027c45 */ /* 0x000fe20008201400 */
[----:B------:R-:W2:Y:S03]  /*1fb0*/  LDCU UR7, c[0x0][0x3b0] ;  /* 0x00007600ff0777ac */ /* 0x000ea60008000800 */
[----:B------:R-:W-:-:S13]  /*1fc0*/  FSETP.GT.FTZ.AND P0, PT, |R2|, 8.50705917302346158658e+37, PT ;  /* 0x7e8000000200780b */ /* 0x000fda0003f14200 */
[----:B------:R-:W-:-:S04]  /*1fd0*/  @P0 FMUL.FTZ R2, R2, 0.25 ;  /* 0x3e80000002020820 */ /* 0x000fc80000410000 */
[----:B------:R-:W3:Y:S01]  /*1fe0*/  MUFU.RCP R7, R2 ;  /* 0x0000000200077308 */ /* 0x000ee20000001000 */
[----:B-1----:R-:W-:-:S04]  /*1ff0*/  @P0 FMUL.FTZ R0, R0, 0.25 ;  /* 0x3e80000000000820 */ /* 0x002fc80000410000 */
[----:B---3--:R-:W-:-:S05]  /*2000*/  FMUL.FTZ R7, R7, R0 ;  /* 0x0000000007077220 */ /* 0x008fca0000410000 */
[----:B--2---:R-:W-:-:S13]  /*2010*/  FSETP.GEU.FTZ.AND P0, PT, R7, UR7, PT ;  /* 0x0000000707007c0b */ /* 0x004fda000bf1e000 */
[----:B------:R-:W1:Y:S01]  /*2020*/  @!P0 S2R R10, SR_CgaCtaId ;  /* 0x00000000000a8919 */ /* 0x000e620000008800 */
[----:B------:R-:W-:Y:S01]  /*2030*/  @!P0 MOV R7, 0x400 ;  /* 0x0000040000078802 */ /* 0x000fe20000000f00 */
[----:B------:R-:W-:-:S03]  /*2040*/  @!P0 IMAD.MOV.U32 R0, RZ, RZ, 0x1 ;  /* 0x00000001ff008424 */ /* 0x000fc600078e00ff */
[----:B-1----:R-:W-:-:S05]  /*2050*/  @!P0 LEA R7, R10, R7, 0x18 ;  /* 0x000000070a078211 */ /* 0x002fca00078ec0ff */
[----:B------:R1:W-:Y:S02]  /*2060*/  @!P0 STS [R7+0x38e4], R0 ;  /* 0x0038e40007008388 */ /* 0x0003e40000000800 */
.L_x_15:
[----:B------:R-:W-:Y:S05]  /*2070*/  BSYNC.RECONVERGENT B0 ;  /* 0x0000000000007941 */ /* 0x000fea0003800200 */
.L_x_14:
[----:B------:R-:W3:Y:S08]  /*2080*/  S2UR UR8, SR_CgaCtaId ;  /* 0x00000000000879c3 */ /* 0x000ef00000008800 */
[----:B------:R-:W-:Y:S01]  /*2090*/  BAR.SYNC.DEFER_BLOCKING 0x0 ;  /* 0x0000000000007b1d */ /* 0x000fe20000010000 */
[----:B------:R-:W-:-:S05]  /*20a0*/  UIADD3 UR4, UPT, UPT, UR4, 0x1, URZ ;  /* 0x0000000104047890 */ /* 0x000fca000fffe0ff */
[----:B------:R-:W-:Y:S02]  /*20b0*/  UMOV UR7, 0x400 ;  /* 0x0000040000077882 */ /* 0x000fe40000000000 */
[----:B------:R-:W4:Y:S01]  /*20c0*/  LDC R2, c[0x0][0x3ac] ;  /* 0x0000eb00ff027b82 */ /* 0x000f220000000800 */
[----:B---3--:R-:W-:Y:S01]  /*20d0*/  ULEA UR7, UR8, UR7, 0x18 ;  /* 0x0000000708077291 */ /* 0x008fe2000f8ec0ff */
[----:B----4-:R-:W-:-:S08]  /*20e0*/  ISETP.LE.AND P0, PT, R2, UR4, PT ;  /* 0x0000000402007c0c */ /* 0x010fd0000bf03270 */
[----:B-12---:R-:W1:Y:S02]  /*20f0*/  LDS R0, [UR7+0x38e4] ;  /* 0x0038e407ff007984 */ /* 0x006e640008000800 */
[----:B-1----:R-:W-:-:S13]  /*2100*/  ISETP.EQ.AND P4, PT, R0, RZ, PT ;  /* 0x000000ff0000720c */ /* 0x002fda0003f82270 */
[----:B------:R-:W-:Y:S05]  /*2110*/  @!P0 BRA P4, `(.L_x_16) ;  /* 0xffffffe800688947 */ /* 0x000fea000203ffff */
.L_x_5:
[----:B------:R-:W-:Y:S05]  /*2120*/  @!P1 EXIT ;  /* 0x000000000000994d */ /* 0x000fea0003800000 */
[----:B------:R-:W-:Y:S01]  /*2130*/  IABS R0, UR10 ;  /* 0x0000000a00007c13 */ /* 0x000fe20008000000 */
[----:B------:R-:W1:Y:S01]  /*2140*/  S2R R8, SR_TID.X ;  /* 0x0000000000087919 */ /* 0x000e620000002100 */
[----:B------:R-:W-:Y:S02]  /*2150*/  MOV R9, UR5 ;  /* 0x0000000500097c02 */ /* 0x000fe40008000f00 */
[----:B------:R-:W2:Y:S08]  /*2160*/  I2F.RP R4, R0 ;  /* 0x0000000000047306 */ /* 0x000eb00000209400 */
[----:B--2---:R-:W2:Y:S01]  /*2170*/  MUFU.RCP R4, R4 ;  /* 0x0000000400047308 */ /* 0x004ea20000001000 */
[----:B-1----:R-:W-:-:S02]  /*2180*/  LOP3.LUT R8, R8, 0xffff, RZ, 0xc0, !PT ;  /* 0x0000ffff08087812 */ /* 0x002fc400078ec0ff */
[----:B--2---:R-:W-:-:S03]  /*2190*/  IADD3 R2, PT, PT, R4, 0xffffffe, RZ ;  /* 0x0ffffffe04027810 */ /* 0x004fc60007ffe0ff */
[----:B------:R-:W-:Y:S02]  /*21a0*/  IMAD R9, R9, 0x140, R8 ;  /* 0x0000014009097824 */ /* 0x000fe400078e0208 */
[----:B------:R1:W2:Y:S02]  /*21b0*/  F2I.FTZ.U32.TRUNC.NTZ R3, R2 ;  /* 0x0000000200037305 */ /* 0x0002a4000021f000 */
[----:B-1----:R-:W-:Y:S01]  /*21c0*/  IMAD.MOV.U32 R2, RZ, RZ, RZ ;  /* 0x000000ffff027224 */ /* 0x002fe200078e00ff */
[----:B--2---:R-:W-:-:S05]  /*21d0*/  IADD3 R5, PT, PT, RZ, -R3, RZ ;  /* 0x80000003ff057210 */ /* 0x004fca0007ffe0ff */
[----:B------:R-:W-:-:S04]  /*21e0*/  IMAD R5, R5, R0, RZ ;  /* 0x0000000005057224 */ /* 0x000fc800078e02ff */
[----:B------:R-:W-:-:S07]  /*21f0*/  IMAD.HI.U32 R10, R3, R5, R2 ;  /* 0x00000005030a7227 */ /* 0x000fce00078e0002 */
.L_x_19:
[----:B-1----:R-:W-:Y:S01]  /*2200*/  IABS R2, UR10 ;  /* 0x0000000a00027c13 */ /* 0x002fe20008000000 */
[----:B------:R-:W-:Y:S01]  /*2210*/  BSSY.RECONVERGENT B0, `(.L_x_17) ;  /* 0x0000028000007945 */ /* 0x000fe20003800200 */
[----:B------:R-:W-:Y:S02]  /*2220*/  IABS R3, R8 ;  /* 0x0000000800037213 */ /* 0x000fe40000000000 */
[----:B------:R-:W-:Y:S02]  /*2230*/  IADD3 R4, PT, PT, RZ, -R2, RZ ;  /* 0x80000002ff047210 */ /* 0x000fe40007ffe0ff */
[----:B------:R-:W-:Y:S01]  /*2240*/  IABS R12, UR10 ;  /* 0x0000000a000c7c13 */ /* 0x000fe20008000000 */
[----:B------:R-:W-:Y:S01]  /*2250*/  IMAD.HI.U32 R2, R10, R3, RZ ;  /* 0x000000030a027227 */ /* 0x000fe200078e00ff */
[----:B------:R-:W-:Y:S02]  /*2260*/  ISETP.NE.AND P3, PT, RZ, UR10, PT ;  /* 0x0000000aff007c0c */ /* 0x000fe4000bf65270 */
[----:B------:R-:W-:Y:S01]  /*2270*/  LOP3.LUT R5, RZ, UR10, RZ, 0x33, !PT ;  /* 0x0000000aff057c12 */ /* 0x000fe2000f8e33ff */
[----:B------:R-:W-:Y:S01]  /*2280*/  IMAD R3, R2, R4, R3 ;  /* 0x0000000402037224 */ /* 0x000fe200078e0203 */
[----:B------:R-:W-:-:S04]  /*2290*/  LOP3.LUT R4, R8, UR10, RZ, 0x3c, !PT ;  /* 0x0000000a08047c12 */ /* 0x000fc8000f8e3cff */
[----:B------:R-:W-:Y:S02]  /*22a0*/  ISETP.GT.U32.AND P1, PT, R0, R3, PT ;  /* 0x000000030000720c */ /* 0x000fe40003f24070 */
[----:B------:R-:W-:-:S11]  /*22b0*/  ISETP.GE.AND P2, PT, R4, RZ, PT ;  /* 0x000000ff0400720c */ /* 0x000fd60003f46270 */
[----:B------:R-:W-:Y:S02]  /*22c0*/  @!P1 IADD3 R3, PT, PT, R3, -R12, RZ ;  /* 0x8000000c03039210 */ /* 0x000fe40007ffe0ff */
[----:B------:R-:W-:Y:S02]  /*22d0*/  @!P1 IADD3 R2, PT, PT, R2, 0x1, RZ ;  /* 0x0000000102029810 */ /* 0x000fe40007ffe0ff */
[----:B------:R-:W-:-:S13]  /*22e0*/  ISETP.GE.U32.AND P0, PT, R3, R0, PT ;  /* 0x000000000300720c */ /* 0x000fda0003f06070 */
[----:B------:R-:W-:-:S05]  /*22f0*/  @P0 VIADD R2, R2, 0x1 ;  /* 0x0000000102020836 */ /* 0x000fca0000000000 */
[----:B------:R-:W-:-:S04]  /*2300*/  @!P2 IADD3 R2, PT, PT, -R2, RZ, RZ ;  /* 0x000000ff0202a210 */ /* 0x000fc80007ffe1ff */
[----:B------:R-:W-:-:S04]  /*2310*/  SEL R4, R5, R2, !P3 ;  /* 0x0000000205047207 */ /* 0x000fc80005800000 */
[----:B------:R-:W-:-:S13]  /*2320*/  ISETP.GE.AND P0, PT, R4, UR9, PT ;  /* 0x0000000904007c0c */ /* 0x000fda000bf06270 */
[----:B------:R-:W-:Y:S05]  /*2330*/  @P0 BRA `(.L_x_18) ;  /* 0x0000000000540947 */ /* 0x000fea0003800000 */
[----:B------:R-:W-:Y:S01]  /*2340*/  ISETP.GE.AND P1, PT, R8, RZ, PT ;  /* 0x000000ff0800720c */ /* 0x000fe20003f26270 */
[----:B------:R-:W1:Y:S01]  /*2350*/  I2F.RP R11, R12 ;  /* 0x0000000c000b7306 */ /* 0x000e620000209400 */
[-C--:B------:R-:W-:Y:S02]  /*2360*/  MOV R0, R12.reuse ;  /* 0x0000000c00007202 */ /* 0x080fe40000000f00 */
[----:B------:R-:W-:Y:S02]  /*2370*/  IADD3 R2, PT, PT, R3, -R12, RZ ;  /* 0x8000000c03027210 */ /* 0x000fe40007ffe0ff */
[----:B------:R-:W-:-:S04]  /*2380*/  ISETP.GT.U32.AND P0, PT, R0, R3, PT ;  /* 0x000000030000720c */ /* 0x000fc80003f04070 */
[----:B------:R-:W-:Y:S01]  /*2390*/  SEL R2, R2, R3, !P0 ;  /* 0x0000000302027207 */ /* 0x000fe20004000000 */
[----:B------:R-:W-:-:S04]  /*23a0*/  IMAD R3, R4, UR10, RZ ;  /* 0x0000000a04037c24 */ /* 0x000fc8000f8e02ff */
[----:B------:R-:W-:Y:S01]  /*23b0*/  @!P1 IMAD.MOV R2, RZ, RZ, -R2 ;  /* 0x000000ffff029224 */ /* 0x000fe200078e0a02 */
[----:B-1----:R-:W1:Y:S04]  /*23c0*/  MUFU.RCP R11, R11 ;  /* 0x0000000b000b7308 */ /* 0x002e680000001000 */
[----:B------:R-:W-:-:S04]  /*23d0*/  SEL R2, R5, R2, !P3 ;  /* 0x0000000205027207 */ /* 0x000fc80005800000 */
[----:B------:R-:W-:-:S04]  /*23e0*/  IADD3 R3, PT, PT, R3, R2, RZ ;  /* 0x0000000203037210 */ /* 0x000fc80007ffe0ff */
[C---:B------:R-:W-:Y:S01]  /*23f0*/  LEA R6, R3.reuse, UR18, 0x2 ;  /* 0x0000001203067c11 */ /* 0x040fe2000f8e10ff */
[----:B-----5:R-:W-:-:S04]  /*2400*/  IMAD.WIDE R2, R3, 0x4, R18 ;  /* 0x0000000403027825 */ /* 0x020fc800078e0212 */
[----:B------:R-:W2:Y:S01]  /*2410*/  LDS R7, [R6] ;  /* 0x0000000006077984 */ /* 0x000ea20000000800 */
[----:B-1----:R-:W-:-:S04]  /*2420*/  IADD3 R4, PT, PT, R11, 0xffffffe, RZ ;  /* 0x0ffffffe0b047810 */ /* 0x002fc80007ffe0ff */
[----:B------:R1:W3:Y:S02]  /*2430*/  F2I.FTZ.U32.TRUNC.NTZ R5, R4 ;  /* 0x0000000400057305 */ /* 0x0002e4000021f000 */
[----:B-1----:R-:W-:Y:S01]  /*2440*/  IMAD.MOV.U32 R4, RZ, RZ, RZ ;  /* 0x000000ffff047224 */ /* 0x002fe200078e00ff */
[----:B---3--:R-:W-:-:S05]  /*2450*/  IADD3 R13, PT, PT, RZ, -R5, RZ ;  /* 0x80000005ff0d7210 */ /* 0x008fca0007ffe0ff */
[----:B------:R-:W-:-:S04]  /*2460*/  IMAD R13, R13, R12, RZ ;  /* 0x0000000c0d0d7224 */ /* 0x000fc800078e02ff */
[----:B------:R-:W-:Y:S01]  /*2470*/  IMAD.HI.U32 R10, R5, R13, R4 ;  /* 0x0000000d050a7227 */ /* 0x000fe200078e0004 */
[----:B--2---:R1:W-:Y:S06]  /*2480*/  STG.E desc[UR12][R2.64], R7 ;  /* 0x0000000702007986 */ /* 0x0043ec000c10190c */
.L_x_18:
[----:B------:R-:W-:Y:S05]  /*2490*/  BSYNC.RECONVERGENT B0 ;  /* 0x0000000000007941 */ /* 0x000fea0003800200 */
.L_x_17:
[----:B------:R-:W-:-:S04]  /*24a0*/  IADD3 R8, PT, PT, R8, 0x140, RZ ;  /* 0x0000014008087810 */ /* 0x000fc80007ffe0ff */
[----:B------:R-:W-:-:S13]  /*24b0*/  ISETP.NE.AND P0, PT, R8, R9, PT ;  /* 0x000000090800720c */ /* 0x000fda0003f05270 */
[----:B------:R-:W-:Y:S05]  /*24c0*/  @P0 BRA `(.L_x_19) ;  /* 0xfffffffc004c0947 */ /* 0x000fea000383ffff */
[----:B------:R-:W-:Y:S05]  /*24d0*/  EXIT ;  /* 0x000000000000794d */ /* 0x000fea0003800000 */
        .weak           $__internal_0_$__cuda_sm20_dblrcp_rn_slowpath_v3
        .type           $__internal_0_$__cuda_sm20_dblrcp_rn_slowpath_v3,@function
        .size           $__internal_0_$__cuda_sm20_dblrcp_rn_slowpath_v3,($__internal_1_$__cuda_sm20_rcp_f64_v3 - $__internal_0_$__cuda_sm20_dblrcp_rn_slowpath_v3)
$__internal_0_$__cuda_sm20_dblrcp_rn_slowpath_v3:
[----:B------:R-:W-:Y:S01]  /*24e0*/  DSETP.GTU.AND P0, PT, |R22|, +INF , PT ;  /* 0x7ff000001600742a */ /* 0x000fe20003f0c200 */
[----:B------:R-:W-:-:S13]  /*24f0*/  BSSY.RECONVERGENT B1, `(.L_x_20) ;  /* 0x0000023000017945 */ /* 0x000fda0003800200 */
[----:B------:R-:W-:Y:S05]  /*2500*/  @P0 BRA `(.L_x_21) ;  /* 0x00000000007c0947 */ /* 0x000fea0003800000 */
[----:B------:R-:W-:-:S04]  /*2510*/  LOP3.LUT R25, R23, 0x7fffffff, RZ, 0xc0, !PT ;  /* 0x7fffffff17197812 */ /* 0x000fc800078ec0ff */
[----:B------:R-:W-:-:S04]  /*2520*/  IADD3 R26, PT, PT, R25, -0x1, RZ ;  /* 0xffffffff191a7810 */ /* 0x000fc80007ffe0ff */
[----:B------:R-:W-:-:S13]  /*2530*/  ISETP.GE.U32.AND P0, PT, R26, 0x7fefffff, PT ;  /* 0x7fefffff1a00780c */ /* 0x000fda0003f06070 */
[----:B------:R-:W-:Y:S02]  /*2540*/  @P0 LOP3.LUT R27, R23, 0x7ff00000, RZ, 0x3c, !PT ;  /* 0x7ff00000171b0812 */ /* 0x000fe400078e3cff */
[----:B------:R-:W-:Y:S01]  /*2550*/  @P0 MOV R26, RZ ;  /* 0x000000ff001a0202 */ /* 0x000fe20000000f00 */
[----:B------:R-:W-:Y:S06]  /*2560*/  @P0 BRA `(.L_x_22) ;  /* 0x00000000006c0947 */ /* 0x000fec0003800000 */
[----:B------:R-:W-:Y:S01]  /*2570*/  ISETP.GE.U32.AND P0, PT, R25, 0x1000001, PT ;  /* 0x010000011900780c */ /* 0x000fe20003f06070 */
[----:B------:R-:W-:-:S12]  /*2580*/  IMAD.MOV.U32 R26, RZ, RZ, R24 ;  /* 0x000000ffff1a7224 */ /* 0x000fd800078e0018 */
[----:B------:R-:W-:Y:S05]  /*2590*/  @!P0 BRA `(.L_x_23) ;  /* 0x0000000000348947 */ /* 0x000fea0003800000 */
[----:B------:R-:W-:Y:S02]  /*25a0*/  IADD3 R25, PT, PT, R23, -0x3fe00000, RZ ;  /* 0xc020000017197810 */ /* 0x000fe40007ffe0ff */
[----:B------:R-:W-:Y:S02]  /*25b0*/  MOV R24, R22 ;  /* 0x0000001600187202 */ /* 0x000fe40000000f00 */
[----:B------:R-:W0:Y:S04]  /*25c0*/  MUFU.RCP64H R27, R25 ;  /* 0x00000019001b7308 */ /* 0x000e280000001800 */
[----:B0-----:R-:W-:-:S08]  /*25d0*/  DFMA R28, -R24, R26, 1 ;  /* 0x3ff00000181c742b */ /* 0x001fd0000000011a */
[----:B------:R-:W-:-:S08]  /*25e0*/  DFMA R28, R28, R28, R28 ;  /* 0x0000001c1c1c722b */ /* 0x000fd0000000001c */
[----:B------:R-:W-:-:S08]  /*25f0*/  DFMA R28, R26, R28, R26 ;  /* 0x0000001c1a1c722b */ /* 0x000fd0000000001a */
[----:B------:R-:W-:-:S08]  /*2600*/  DFMA R26, -R24, R28, 1 ;  /* 0x3ff00000181a742b */ /* 0x000fd0000000011c */
[----:B------:R-:W-:-:S08]  /*2610*/  DFMA R26, R28, R26, R28 ;  /* 0x0000001a1c1a722b */ /* 0x000fd0000000001c */
[----:B------:R-:W-:-:S08]  /*2620*/  DMUL R26, R26, 2.2250738585072013831e-308 ;  /* 0x001000001a1a7828 */ /* 0x000fd00000000000 */
[----:B------:R-:W-:-:S08]  /*2630*/  DFMA R22, -R22, R26, 1 ;  /* 0x3ff000001616742b */ /* 0x000fd0000000011a */
[----:B------:R-:W-:-:S08]  /*2640*/  DFMA R22, R22, R22, R22 ;  /* 0x000000161616722b */ /* 0x000fd00000000016 */
[----:B------:R-:W-:Y:S01]  /*2650*/  DFMA R26, R26, R22, R26 ;  /* 0x000000161a1a722b */ /* 0x000fe2000000001a */
[----:B------:R-:W-:Y:S10]  /*2660*/  BRA `(.L_x_22) ;  /* 0x00000000002c7947 */ /* 0x000ff40003800000 */
.L_x_23:
[----:B------:R-:W-:-:S06]  /*2670*/  DMUL R22, R22, 8.11296384146066816958e+31 ;  /* 0x4690000016167828 */ /* 0x000fcc0000000000 */
[----:B------:R-:W0:Y:S02]  /*2680*/  MUFU.RCP64H R27, R23 ;  /* 0x00000017001b7308 */ /* 0x000e240000001800 */
[----:B0-----:R-:W-:-:S08]  /*2690*/  DFMA R24, -R22, R26, 1 ;  /* 0x3ff000001618742b */ /* 0x001fd0000000011a */
[----:B------:R-:W-:-:S08]  /*26a0*/  DFMA R24, R24, R24, R24 ;  /* 0x000000181818722b */ /* 0x000fd00000000018 */
[----:B------:R-:W-:-:S08]  /*26b0*/  DFMA R24, R26, R24, R26 ;  /* 0x000000181a18722b */ /* 0x000fd0000000001a */
[----:B------:R-:W-:-:S08]  /*26c0*/  DFMA R26, -R22, R24, 1 ;  /* 0x3ff00000161a742b */ /* 0x000fd00000000118 */
[----:B------:R-:W-:-:S08]  /*26d0*/  DFMA R26, R24, R26, R24 ;  /* 0x0000001a181a722b */ /* 0x000fd00000000018 */
[----:B------:R-:W-:Y:S01]  /*26e0*/  DMUL R26, R26, 8.11296384146066816958e+31 ;  /* 0x469000001a1a7828 */ /* 0x000fe20000000000 */
[----:B------:R-:W-:Y:S10]  /*26f0*/  BRA `(.L_x_22) ;  /* 0x0000000000087947 */ /* 0x000ff40003800000 */
.L_x_21:
[----:B------:R-:W-:Y:S02]  /*2700*/  LOP3.LUT R27, R23, 0x80000, RZ, 0xfc, !PT ;  /* 0x00080000171b7812 */ /* 0x000fe400078efcff */
[----:B------:R-:W-:-:S07]  /*2710*/  MOV R26, R22 ;  /* 0x00000016001a7202 */ /* 0x000fce0000000f00 */
.L_x_22:
[----:B------:R-:W-:Y:S05]  /*2720*/  BSYNC.RECONVERGENT B1 ;  /* 0x0000000000017941 */ /* 0x000fea0003800200 */
.L_x_20:
[----:B------:R-:W-:Y:S01]  /*2730*/  HFMA2 R23, -RZ, RZ, 0, 0 ;  /* 0x00000000ff177431 */ /* 0x000fe200000001ff */
[----:B------:R-:W-:Y:S01]  /*2740*/  MOV R22, R2 ;  /* 0x0000000200167202 */ /* 0x000fe20000000f00 */
[----:B------:R-:W-:Y:S01]  /*2750*/  IMAD.MOV.U32 R24, RZ, RZ, R26 ;  /* 0x000000ffff187224 */ /* 0x000fe200078e001a */
[----:B------:R-:W-:Y:S02]  /*2760*/  MOV R25, R27 ;  /* 0x0000001b00197202 */ /* 0x000fe40000000f00 */
[----:B------:R-:W-:Y:S05]  /*2770*/  RET.REL.NODEC R22 `(_Z12IMGVF_kernelPPfS0_PiS1_fffif) ;  /* 0xffffffd816207950 */ /* 0x000fea0003c3ffff */
        .weak           $__internal_1_$__cuda_sm20_rcp_f64_v3
        .type           $__internal_1_$__cuda_sm20_rcp_f64_v3,@function
        .size           $__internal_1_$__cuda_sm20_rcp_f64_v3,(.L_x_26 - $__internal_1_$__cuda_sm20_rcp_f64_v3)
$__internal_1_$__cuda_sm20_rcp_f64_v3:
[----:B------:R-:W0:Y:S01]  /*2780*/  MUFU.RCP64H R25, R23 ;  /* 0x0000001700197308 */ /* 0x000e220000001800 */
[----:B------:R-:W-:-:S05]  /*2790*/  VIADD R24, R23, 0x300402 ;  /* 0x0030040217187836 */ /* 0x000fca0000000000 */
[----:B------:R-:W-:Y:S01]  /*27a0*/  FSETP.GEU.AND P0, PT, |R24|, 5.8789094863358348022e-39, PT ;  /* 0x004004021800780b */ /* 0x000fe20003f0e200 */
[----:B0-----:R-:W-:-:S08]  /*27b0*/  DFMA R26, -R22, R24, 1 ;  /* 0x3ff00000161a742b */ /* 0x001fd00000000118 */
[----:B------:R-:W-:-:S08]  /*27c0*/  DFMA R26, R26, R26, R26 ;  /* 0x0000001a1a1a722b */ /* 0x000fd0000000001a */
[----:B------:R-:W-:-:S08]  /*27d0*/  DFMA R26, R24, R26, R24 ;  /* 0x0000001a181a722b */ /* 0x000fd00000000018 */
[----:B------:R-:W-:-:S08]  /*27e0*/  DFMA R24, -R22, R26, 1 ;  /* 0x3ff000001618742b */ /* 0x000fd0000000011a */
[----:B------:R-:W-:Y:S01]  /*27f0*/  DFMA R24, R26, R24, R26 ;  /* 0x000000181a18722b */ /* 0x000fe2000000001a */
[----:B------:R-:W-:Y:S10]  /*2800*/  @P0 BRA `(.L_x_24) ;  /* 0x0000000000100947 */ /* 0x000ff40003800000 */
[----:B------:R-:W-:-:S04]  /*2810*/  LOP3.LUT R2, R23, 0x7fffffff, RZ, 0xc0, !PT ;  /* 0x7fffffff17027812 */ /* 0x000fc800078ec0ff */
[----:B------:R-:W-:Y:S02]  /*2820*/  IADD3 R24, PT, PT, R2, -0x100000, RZ ;  /* 0xfff0000002187810 */ /* 0x000fe40007ffe0ff */
[----:B------:R-:W-:-:S07]  /*2830*/  MOV R2, 0x2850 ;  /* 0x0000285000027802 */ /* 0x000fce0000000f00 */
[----:B------:R-:W-:Y:S05]  /*2840*/  CALL.REL.NOINC `($__internal_0_$__cuda_sm20_dblrcp_rn_slowpath_v3) ;  /* 0xfffffffc00247944 */ /* 0x000fea0003c3ffff */
.L_x_24:
[----:B------:R-:W-:Y:S02]  /*2850*/  MOV R22, R0 ;  /* 0x0000000000167202 */ /* 0x000fe40000000f00 */
[----:B------:R-:W-:-:S04]  /*2860*/  MOV R23, 0x0 ;  /* 0x0000000000177802 */ /* 0x000fc80000000f00 */
[----:B------:R-:W-:Y:S05]  /*2870*/  RET.REL.NODEC R22 `(_Z12IMGVF_kernelPPfS0_PiS1_fffif) ;  /* 0xffffffd416e07950 */ /* 0x000fea0003c3ffff */
.L_x_25:
[----:B------:R-:W-:-:S00]  /*2880*/  BRA `(.L_x_25) ;  /* 0xfffffffc00fc7947 */ /* 0x000fc0000383ffff */
[----:B------:R-:W-:-:S00]  /*2890*/  NOP ;  /* 0x0000000000007918 */ /* 0x000fc00000000000 */
        /* <DEDUP_REMOVED lines=14> */
.L_x_26:


//--------------------- .nv.shared._Z12IMGVF_kernelPPfS0_PiS1_fffif --------------------------
	.section	.nv.shared._Z12IMGVF_kernelPPfS0_PiS1_fffif,"aw",@nobits
	.sectionflags	@""
	.align	4
.nv.shared._Z12IMGVF_kernelPPfS0_PiS1_fffif:
	.zero		15592


//--------------------- .nv.shared.reserved.0     --------------------------
	.section	.nv.shared.reserved.0,"aw",@nobits
	.weak		__nv_reservedSMEM_offset_0_alias
	.size		__nv_reservedSMEM_offset_0_alias, 0, 64
	.other		__nv_reservedSMEM_offset_0_alias,@"STO_CUDA_RESERVED_SHARED STV_DEFAULT"
__nv_reservedSMEM_offset_0_alias:
	.zero		0
	.zero		64


//--------------------- .nv.constant0._Z12IMGVF_kernelPPfS0_PiS1_fffif --------------------------
	.section	.nv.constant0._Z12IMGVF_kernelPPfS0_PiS1_fffif,"a",@progbits
	.sectionflags	@""
	.align	4
.nv.constant0._Z12IMGVF_kernelPPfS0_PiS1_fffif:
	.zero		948


//--------------------- SYMBOLS --------------------------

	.type		.nv.reservedSmem.offset0,@object
	.size		.nv.reservedSmem.offset0,0x4
	.type		.nv.reservedSmem.cap,@object
	.size		.nv.reservedSmem.cap,0x4
